	.target	sm_100a

	.elftype	@"ET_EXEC"


//--------------------- .note.nv.tkinfo           --------------------------
	.section	.note.nv.tkinfo,"",@"SHT_NOTE"
	.sectionflags	@"SHF_NOTE_NV_TKINFO"
	.tkinfo
        /*0018*/ 	.word	0x00000002
        /*0030*/ 	.string	""
        /*0030*/ 	.string	"ptxas"
        /*0030*/ 	.string	"Cuda compilation tools, release 13.0, V13.0.88"
        /*0030*/ 	.string	"Build cuda_13.0.r13.0/compiler.36424714_0"
        /*0030*/ 	.string	"-arch sm_100a -m 64 "



//--------------------- .note.nv.cuinfo           --------------------------
	.section	.note.nv.cuinfo,"",@"SHT_NOTE"
	.sectionflags	@"SHF_NOTE_NV_CUINFO"
        /*0018*/ 	.short	0x0002
        /*001a*/ 	.short	0x0064
        /*001c*/ 	.short	0x0082
	.zero		2


//--------------------- .nv.info                  --------------------------
	.section	.nv.info,"",@"SHT_CUDA_INFO"
	.align	4


	//----- nvinfo : EIATTR_REGCOUNT
	.align		4
        /*0000*/ 	.byte	0x04, 0x2f
        /*0002*/ 	.short	(.L_19 - .L_18)
	.align		4
.L_18:
        /*0004*/ 	.word	index@(_ZN7cutlass13device_kernelINS_4conv6kernel13ConvUniversalINS1_16ConvProblemShapeILNS1_8OperatorE1ELi3EEENS1_10collective14CollectiveConvINS1_47MainloopSm100TmaUmmaWarpSpecializedImplicitGemmILS5_1ELi16ELi3ELi1ELi2EN4cute5tupleIJNSA_1CILi1EEESD_SD_EEEEENSB_IJNSC_ILi128EEENSC_ILi64EEENSB_IJNSC_ILi32EEEEEEEEENS_6half_tESL_NSA_8TiledMMAINSA_8MMA_AtomIJNSA_20SM100_MMA_F16BF16_SSISL_SL_fLi128ELi64ELNSA_4UMMA5MajorE0ELSQ_1ELNSP_7ScaleInE0ELSR_0EEEEEENSA_6LayoutISE_NSB_IJNSC_ILi0EEESV_SV_EEEEENSB_IJNSA_10UnderscoreESY_SY_EEEEENS7_6detail27Sm100ImplicitGemmTileTraitsINSA_20SM90_TMA_LOAD_IM2COLENSA_14ComposedLayoutINSA_7SwizzleILi2ELi4ELi3EEENSA_18smem_ptr_flag_bitsILi16EEENSU_INSB_IJNSC_ILi8EEESI_EEENSB_IJSI_SD_EEEEEEEvEENS12_INSA_13SM90_TMA_LOADENS14_INS15_ILi3ELi4ELi3EEES18_NSU_INSB_IJSH_S19_EEENSB_IJSD_SH_EEEEEEEvEEEENS_8epilogue10collective18CollectiveEpilogueINS1N_23Sm100TmaWarpSpecializedILi3ELi2ELi32ELb1ELb0EEEJSK_NSB_IJNSU_ISG_SD_EENSU_ISI_SD_EEEEESL_NSB_IJNSB_IJllllEEESD_SV_EEESL_S1W_NS1N_6fusion15FusionCallbacksIS1R_NS1X_17LinearCombinationISL_fSL_fLNS_15FloatRoundStyleE2EEESK_S1U_JEEENSA_5SM1004TMEM4LOAD26SM100_TMEM_LOAD_32dp32b32xES13_S1D_NSA_39AutoVectorizingCopyWithAssumedAlignmentILi128EEENSA_21SM90_TMA_STORE_IM2COLES1D_S28_S28_EEEvvEEEEvNT_6ParamsE)
        /*0008*/ 	.word	0x0000007f


	//----- nvinfo : EIATTR_FRAME_SIZE
	.align		4
.L_19:
        /*000c*/ 	.byte	0x04, 0x11
        /*000e*/ 	.short	(.L_21 - .L_20)
	.align		4
.L_20:
        /*0010*/ 	.word	index@($__internal_2_$__cuda_sm10x_tcgen05_guardrail_trap_unallocated_columns_being_dealloced)
        /*0014*/ 	.word	0x00000008


	//----- nvinfo : EIATTR_FRAME_SIZE
	.align		4
.L_21:
        /*0018*/ 	.byte	0x04, 0x11
        /*001a*/ 	.short	(.L_23 - .L_22)
	.align		4
.L_22:
        /*001c*/ 	.word	index@($__internal_1_$__cuda_sm10x_tcgen05_guardrail_trap_phase_invalid_during_alloc)
        /*0020*/ 	.word	0x00000008


	//----- nvinfo : EIATTR_FRAME_SIZE
	.align		4
.L_23:
        /*0024*/ 	.byte	0x04, 0x11
        /*0026*/ 	.short	(.L_25 - .L_24)
	.align		4
.L_24:
        /*0028*/ 	.word	index@($__internal_0_$__cuda_sm10x_tcgen05_guardrail_trap_col_being_dealloced_not_returned_by_alloc)
        /*002c*/ 	.word	0x00000008


	//----- nvinfo : EIATTR_FRAME_SIZE
	.align		4
.L_25:
        /*0030*/ 	.byte	0x04, 0x11
        /*0032*/ 	.short	(.L_27 - .L_26)
	.align		4
.L_26:
        /*0034*/ 	.word	index@(_ZN7cutlass13device_kernelINS_4conv6kernel13ConvUniversalINS1_16ConvProblemShapeILNS1_8OperatorE1ELi3EEENS1_10collective14CollectiveConvINS1_47MainloopSm100TmaUmmaWarpSpecializedImplicitGemmILS5_1ELi16ELi3ELi1ELi2EN4cute5tupleIJNSA_1CILi1EEESD_SD_EEEEENSB_IJNSC_ILi128EEENSC_ILi64EEENSB_IJNSC_ILi32EEEEEEEEENS_6half_tESL_NSA_8TiledMMAINSA_8MMA_AtomIJNSA_20SM100_MMA_F16BF16_SSISL_SL_fLi128ELi64ELNSA_4UMMA5MajorE0ELSQ_1ELNSP_7ScaleInE0ELSR_0EEEEEENSA_6LayoutISE_NSB_IJNSC_ILi0EEESV_SV_EEEEENSB_IJNSA_10UnderscoreESY_SY_EEEEENS7_6detail27Sm100ImplicitGemmTileTraitsINSA_20SM90_TMA_LOAD_IM2COLENSA_14ComposedLayoutINSA_7SwizzleILi2ELi4ELi3EEENSA_18smem_ptr_flag_bitsILi16EEENSU_INSB_IJNSC_ILi8EEESI_EEENSB_IJSI_SD_EEEEEEEvEENS12_INSA_13SM90_TMA_LOADENS14_INS15_ILi3ELi4ELi3EEES18_NSU_INSB_IJSH_S19_EEENSB_IJSD_SH_EEEEEEEvEEEENS_8epilogue10collective18CollectiveEpilogueINS1N_23Sm100TmaWarpSpecializedILi3ELi2ELi32ELb1ELb0EEEJSK_NSB_IJNSU_ISG_SD_EENSU_ISI_SD_EEEEESL_NSB_IJNSB_IJllllEEESD_SV_EEESL_S1W_NS1N_6fusion15FusionCallbacksIS1R_NS1X_17LinearCombinationISL_fSL_fLNS_15FloatRoundStyleE2EEESK_S1U_JEEENSA_5SM1004TMEM4LOAD26SM100_TMEM_LOAD_32dp32b32xES13_S1D_NSA_39AutoVectorizingCopyWithAssumedAlignmentILi128EEENSA_21SM90_TMA_STORE_IM2COLES1D_S28_S28_EEEvvEEEEvNT_6ParamsE)
        /*0038*/ 	.word	0x00000008


	//----- nvinfo : EIATTR_MIN_STACK_SIZE
	.align		4
.L_27:
        /*003c*/ 	.byte	0x04, 0x12
        /*003e*/ 	.short	(.L_29 - .L_28)
	.align		4
.L_28:
        /*0040*/ 	.word	index@(_ZN7cutlass13device_kernelINS_4conv6kernel13ConvUniversalINS1_16ConvProblemShapeILNS1_8OperatorE1ELi3EEENS1_10collective14CollectiveConvINS1_47MainloopSm100TmaUmmaWarpSpecializedImplicitGemmILS5_1ELi16ELi3ELi1ELi2EN4cute5tupleIJNSA_1CILi1EEESD_SD_EEEEENSB_IJNSC_ILi128EEENSC_ILi64EEENSB_IJNSC_ILi32EEEEEEEEENS_6half_tESL_NSA_8TiledMMAINSA_8MMA_AtomIJNSA_20SM100_MMA_F16BF16_SSISL_SL_fLi128ELi64ELNSA_4UMMA5MajorE0ELSQ_1ELNSP_7ScaleInE0ELSR_0EEEEEENSA_6LayoutISE_NSB_IJNSC_ILi0EEESV_SV_EEEEENSB_IJNSA_10UnderscoreESY_SY_EEEEENS7_6detail27Sm100ImplicitGemmTileTraitsINSA_20SM90_TMA_LOAD_IM2COLENSA_14ComposedLayoutINSA_7SwizzleILi2ELi4ELi3EEENSA_18smem_ptr_flag_bitsILi16EEENSU_INSB_IJNSC_ILi8EEESI_EEENSB_IJSI_SD_EEEEEEEvEENS12_INSA_13SM90_TMA_LOADENS14_INS15_ILi3ELi4ELi3EEES18_NSU_INSB_IJSH_S19_EEENSB_IJSD_SH_EEEEEEEvEEEENS_8epilogue10collective18CollectiveEpilogueINS1N_23Sm100TmaWarpSpecializedILi3ELi2ELi32ELb1ELb0EEEJSK_NSB_IJNSU_ISG_SD_EENSU_ISI_SD_EEEEESL_NSB_IJNSB_IJllllEEESD_SV_EEESL_S1W_NS1N_6fusion15FusionCallbacksIS1R_NS1X_17LinearCombinationISL_fSL_fLNS_15FloatRoundStyleE2EEESK_S1U_JEEENSA_5SM1004TMEM4LOAD26SM100_TMEM_LOAD_32dp32b32xES13_S1D_NSA_39AutoVectorizingCopyWithAssumedAlignmentILi128EEENSA_21SM90_TMA_STORE_IM2COLES1D_S28_S28_EEEvvEEEEvNT_6ParamsE)
        /*0044*/ 	.word	0x00000008
.L_29:


//--------------------- .nv.compat                --------------------------
	.section	.nv.compat,"",@"SHT_CUDA_COMPAT_INFO"
	.align	4
        /*0000*/ 	.byte	0x02, 0x09, 0x01, 0x00, 0x02, 0x02, 0x02, 0x00, 0x02, 0x05, 0x05, 0x00, 0x03, 0x07, 0x01, 0x01
        /*0010*/ 	.byte	0x02, 0x03, 0x01, 0x00, 0x02, 0x06, 0x01, 0x00, 0x04, 0x0b, 0x08, 0x00, 0x09, 0x00, 0x00, 0x00
        /*0020*/ 	.byte	0x00, 0x00, 0x00, 0x00


//--------------------- .nv.info._ZN7cutlass13device_kernelINS_4conv6kernel13ConvUniversalINS1_16ConvProblemShapeILNS1_8OperatorE1ELi3EEENS1_10collective14CollectiveConvINS1_47MainloopSm100TmaUmmaWarpSpecializedImplicitGemmILS5_1ELi16ELi3ELi1ELi2EN4cute5tupleIJNSA_1CILi1EEESD_SD_EEEEENSB_IJNSC_ILi128EEENSC_ILi64EEENSB_IJNSC_ILi32EEEEEEEEENS_6half_tESL_NSA_8TiledMMAINSA_8MMA_AtomIJNSA_20SM100_MMA_F16BF16_SSISL_SL_fLi128ELi64ELNSA_4UMMA5MajorE0ELSQ_1ELNSP_7ScaleInE0ELSR_0EEEEEENSA_6LayoutISE_NSB_IJNSC_ILi0EEESV_SV_EEEEENSB_IJNSA_10UnderscoreESY_SY_EEEEENS7_6detail27Sm100ImplicitGemmTileTraitsINSA_20SM90_TMA_LOAD_IM2COLENSA_14ComposedLayoutINSA_7SwizzleILi2ELi4ELi3EEENSA_18smem_ptr_flag_bitsILi16EEENSU_INSB_IJNSC_ILi8EEESI_EEENSB_IJSI_SD_EEEEEEEvEENS12_INSA_13SM90_TMA_LOADENS14_INS15_ILi3ELi4ELi3EEES18_NSU_INSB_IJSH_S19_EEENSB_IJSD_SH_EEEEEEEvEEEENS_8epilogue10collective18CollectiveEpilogueINS1N_23Sm100TmaWarpSpecializedILi3ELi2ELi32ELb1ELb0EEEJSK_NSB_IJNSU_ISG_SD_EENSU_ISI_SD_EEEEESL_NSB_IJNSB_IJllllEEESD_SV_EEESL_S1W_NS1N_6fusion15FusionCallbacksIS1R_NS1X_17LinearCombinationISL_fSL_fLNS_15FloatRoundStyleE2EEESK_S1U_JEEENSA_5SM1004TMEM4LOAD26SM100_TMEM_LOAD_32dp32b32xES13_S1D_NSA_39AutoVectorizingCopyWithAssumedAlignmentILi128EEENSA_21SM90_TMA_STORE_IM2COLES1D_S28_S28_EEEvvEEEEvNT_6ParamsE --------------------------
	.section	.nv.info._ZN7cutlass13device_kernelINS_4conv6kernel13ConvUniversalINS1_16ConvProblemShapeILNS1_8OperatorE1ELi3EEENS1_10collective14CollectiveConvINS1_47MainloopSm100TmaUmmaWarpSpecializedImplicitGemmILS5_1ELi16ELi3ELi1ELi2EN4cute5tupleIJNSA_1CILi1EEESD_SD_EEEEENSB_IJNSC_ILi128EEENSC_ILi64EEENSB_IJNSC_ILi32EEEEEEEEENS_6half_tESL_NSA_8TiledMMAINSA_8MMA_AtomIJNSA_20SM100_MMA_F16BF16_SSISL_SL_fLi128ELi64ELNSA_4UMMA5MajorE0ELSQ_1ELNSP_7ScaleInE0ELSR_0EEEEEENSA_6LayoutISE_NSB_IJNSC_ILi0EEESV_SV_EEEEENSB_IJNSA_10UnderscoreESY_SY_EEEEENS7_6detail27Sm100ImplicitGemmTileTraitsINSA_20SM90_TMA_LOAD_IM2COLENSA_14ComposedLayoutINSA_7SwizzleILi2ELi4ELi3EEENSA_18smem_ptr_flag_bitsILi16EEENSU_INSB_IJNSC_ILi8EEESI_EEENSB_IJSI_SD_EEEEEEEvEENS12_INSA_13SM90_TMA_LOADENS14_INS15_ILi3ELi4ELi3EEES18_NSU_INSB_IJSH_S19_EEENSB_IJSD_SH_EEEEEEEvEEEENS_8epilogue10collective18CollectiveEpilogueINS1N_23Sm100TmaWarpSpecializedILi3ELi2ELi32ELb1ELb0EEEJSK_NSB_IJNSU_ISG_SD_EENSU_ISI_SD_EEEEESL_NSB_IJNSB_IJllllEEESD_SV_EEESL_S1W_NS1N_6fusion15FusionCallbacksIS1R_NS1X_17LinearCombinationISL_fSL_fLNS_15FloatRoundStyleE2EEESK_S1U_JEEENSA_5SM1004TMEM4LOAD26SM100_TMEM_LOAD_32dp32b32xES13_S1D_NSA_39AutoVectorizingCopyWithAssumedAlignmentILi128EEENSA_21SM90_TMA_STORE_IM2COLES1D_S28_S28_EEEvvEEEEvNT_6ParamsE,"",@"SHT_CUDA_INFO"
	.sectionflags	@""
	.align	4


	//----- nvinfo : EIATTR_CUDA_API_VERSION
	.align		4
        /*0000*/ 	.byte	0x04, 0x37
        /*0002*/ 	.short	(.L_31 - .L_30)
.L_30:
        /*0004*/ 	.word	0x00000082


	//----- nvinfo : EIATTR_KPARAM_INFO
	.align		4
.L_31:
        /*0008*/ 	.byte	0x04, 0x17
        /*000a*/ 	.short	(.L_33 - .L_32)
.L_32:
        /*000c*/ 	.word	0x00000000
        /*0010*/ 	.short	0x0000
        /*0012*/ 	.short	0x0000
        /*0014*/ 	.byte	0x00, 0xf0, 0x01, 0x24


	//----- nvinfo : EIATTR_AT_ENTRY_FRAGMENTS
	.align		4
.L_33:
        /*0018*/ 	.byte	0x04, 0x4f
        /*001a*/ 	.short	(.L_35 - .L_34)


	//   ....[0]....
.L_34:
        /*001c*/ 	.word	0x00000006


	//----- nvinfo : EIATTR_RESERVED_SMEM_USED
	.align		4
.L_35:
        /*0020*/ 	.byte	0x01, 0x41
	.zero		2


	//----- nvinfo : EIATTR_SPARSE_MMA_MASK
	.align		4
        /*0024*/ 	.byte	0x03, 0x50
        /*0026*/ 	.short	0x0000


	//----- nvinfo : EIATTR_TCGEN05_1CTA_USED
	.align		4
        /*0028*/ 	.byte	0x01, 0x51
	.zero		2


	//----- nvinfo : EIATTR_MAXREG_COUNT
	.align		4
        /*002c*/ 	.byte	0x03, 0x1b
        /*002e*/ 	.short	0x00ff


	//----- nvinfo : EIATTR_NUM_BARRIERS
	.align		4
        /*0030*/ 	.byte	0x02, 0x4c
        /*0032*/ 	.byte	0x07
	.zero		1


	//----- nvinfo : EIATTR_EXTERNS
	.align		4
        /*0034*/ 	.byte	0x04, 0x0f
        /*0036*/ 	.short	(.L_37 - .L_36)


	//   ....[0]....
	.align		4
.L_36:
        /*0038*/ 	.word	index@(__assertfail)


	//----- nvinfo : EIATTR_MERCURY_ISA_VERSION
	.align		4
.L_37:
        /*003c*/ 	.byte	0x03, 0x5f
        /*003e*/ 	.short	0x0101


	//----- nvinfo : EIATTR_INT_WARP_WIDE_INSTR_OFFSETS
	.align		4
        /*0040*/ 	.byte	0x04, 0x31
        /*0042*/ 	.short	(.L_39 - .L_38)


	//   ....[0]....
.L_38:
        /*0044*/ 	.word	0x000043c0


	//   ....[1]....
        /*0048*/ 	.word	0x000043e0


	//   ....[2]....
        /*004c*/ 	.word	0x00004410


	//   ....[3]....
        /*0050*/ 	.word	0x00005110


	//   ....[4]....
        /*0054*/ 	.word	0x00005230


	//   ....[5]....
        /*0058*/ 	.word	0x000053e0


	//   ....[6]....
        /*005c*/ 	.word	0x00005440


	//----- nvinfo : EIATTR_COOP_GROUP_MASK_REGIDS
	.align		4
.L_39:
        /*0060*/ 	.byte	0x04, 0x29
        /*0062*/ 	.short	(.L_41 - .L_40)


	//   ....[0]....
.L_40:
        /*0064*/ 	.word	0xffffffff


	//   ....[1]....
        /*0068*/ 	.word	0xffffffff


	//   ....[2]....
        /*006c*/ 	.word	0xffffffff


	//   ....[3]....
        /*0070*/ 	.word	0xffffffff


	//   ....[4]....
        /*0074*/ 	.word	0xffffffff


	//   ....[5]....
        /*0078*/ 	.word	0xffffffff


	//   ....[6]....
        /*007c*/ 	.word	0xffffffff


	//   ....[7]....
        /*0080*/ 	.word	0xffffffff


	//   ....[8]....
        /*0084*/ 	.word	0xffffffff


	//   ....[9]....
        /*0088*/ 	.word	0xffffffff


	//   ....[10]....
        /*008c*/ 	.word	0xffffffff


	//   ....[11]....
        /*0090*/ 	.word	0xffffffff


	//----- nvinfo : EIATTR_COOP_GROUP_INSTR_OFFSETS
	.align		4
.L_41:
        /*0094*/ 	.byte	0x04, 0x28
        /*0096*/ 	.short	(.L_43 - .L_42)


	//   ....[0]....
.L_42:
        /*0098*/ 	.word	0x00000090


	//   ....[1]....
        /*009c*/ 	.word	0x00000520


	//   ....[2]....
        /*00a0*/ 	.word	0x00000840


	//   ....[3]....
        /*00a4*/ 	.word	0x000009c0


	//   ....[4]....
        /*00a8*/ 	.word	0x00000ac0


	//   ....[5]....
        /*00ac*/ 	.word	0x00000c10


	//   ....[6]....
        /*00b0*/ 	.word	0x00002430


	//   ....[7]....
        /*00b4*/ 	.word	0x00003810


	//   ....[8]....
        /*00b8*/ 	.word	0x00003a20


	//   ....[9]....
        /*00bc*/ 	.word	0x00003a50


	//   ....[10]....
        /*00c0*/ 	.word	0x000042a0


	//   ....[11]....
        /*00c4*/ 	.word	0x000044e0


	//----- nvinfo : EIATTR_VRC_CTA_INIT_COUNT
	.align		4
.L_43:
        /*00c8*/ 	.byte	0x02, 0x4a
        /*00ca*/ 	.byte	0x80
	.zero		1


	//----- nvinfo : EIATTR_SYSCALL_OFFSETS
	.align		4
        /*00cc*/ 	.byte	0x04, 0x46
        /*00ce*/ 	.short	(.L_45 - .L_44)


	//   ....[0]....
.L_44:
        /*00d0*/ 	.word	0x000061a0


	//   ....[1]....
        /*00d4*/ 	.word	0x00006290


	//   ....[2]....
        /*00d8*/ 	.word	0x00006c70


	//   ....[3]....
        /*00dc*/ 	.word	0x00007990


	//----- nvinfo : EIATTR_MBARRIER_INSTR_OFFSETS
	.align		4
.L_45:
        /*00e0*/ 	.byte	0x04, 0x39
        /*00e2*/ 	.short	(.L_47 - .L_46)


	//   ....[0]....
.L_46:
        /*00e4*/ 	.word	0x00000620
        /*00e8*/ 	.word	0x000000ff
        /*00ec*/ 	.word	0x00000000
        /*00f0*/ 	.short	0x0100
        /*00f2*/ 	.byte	0x04
	.zero		1


	//   ....[1]....
        /*00f4*/ 	.word	0x00000630
        /*00f8*/ 	.word	0x000000ff
        /*00fc*/ 	.word	0x00000080
        /*0100*/ 	.short	0x0100
        /*0102*/ 	.byte	0x04
	.zero		1


	//   ....[2]....
        /*0104*/ 	.word	0x00000640
        /*0108*/ 	.word	0x000000ff
        /*010c*/ 	.word	0x00000008
        /*0110*/ 	.short	0x0100
        /*0112*/ 	.byte	0x04
	.zero		1


	//   ....[3]....
        /*0114*/ 	.word	0x00000650
        /*0118*/ 	.word	0x000000ff
        /*011c*/ 	.word	0x00000088
        /*0120*/ 	.short	0x0100
        /*0122*/ 	.byte	0x04
	.zero		1


	//   ....[4]....
        /*0124*/ 	.word	0x00000660
        /*0128*/ 	.word	0x000000ff
        /*012c*/ 	.word	0x00000010
        /*0130*/ 	.short	0x0100
        /*0132*/ 	.byte	0x04
	.zero		1


	//   ....[5]....
        /*0134*/ 	.word	0x00000670
        /*0138*/ 	.word	0x000000ff
        /*013c*/ 	.word	0x00000090
        /*0140*/ 	.short	0x0100
        /*0142*/ 	.byte	0x04
	.zero		1


	//   ....[6]....
        /*0144*/ 	.word	0x00000680
        /*0148*/ 	.word	0x000000ff
        /*014c*/ 	.word	0x00000018
        /*0150*/ 	.short	0x0100
        /*0152*/ 	.byte	0x04
	.zero		1


	//   ....[7]....
        /*0154*/ 	.word	0x00000690
        /*0158*/ 	.word	0x000000ff
        /*015c*/ 	.word	0x00000098
        /*0160*/ 	.short	0x0100
        /*0162*/ 	.byte	0x04
	.zero		1


	//   ....[8]....
        /*0164*/ 	.word	0x000006a0
        /*0168*/ 	.word	0x000000ff
        /*016c*/ 	.word	0x00000020
        /*0170*/ 	.short	0x0100
        /*0172*/ 	.byte	0x04
	.zero		1


	//   ....[9]....
        /*0174*/ 	.word	0x000006b0
        /*0178*/ 	.word	0x000000ff
        /*017c*/ 	.word	0x000000a0
        /*0180*/ 	.short	0x0100
        /*0182*/ 	.byte	0x04
	.zero		1


	//   ....[10]....
        /*0184*/ 	.word	0x000006c0
        /*0188*/ 	.word	0x000000ff
        /*018c*/ 	.word	0x00000028
        /*0190*/ 	.short	0x0100
        /*0192*/ 	.byte	0x04
	.zero		1


	//   ....[11]....
        /*0194*/ 	.word	0x000006d0
        /*0198*/ 	.word	0x000000ff
        /*019c*/ 	.word	0x000000a8
        /*01a0*/ 	.short	0x0100
        /*01a2*/ 	.byte	0x04
	.zero		1


	//   ....[12]....
        /*01a4*/ 	.word	0x000006e0
        /*01a8*/ 	.word	0x000000ff
        /*01ac*/ 	.word	0x00000030
        /*01b0*/ 	.short	0x0100
        /*01b2*/ 	.byte	0x04
	.zero		1


	//   ....[13]....
        /*01b4*/ 	.word	0x000006f0
        /*01b8*/ 	.word	0x000000ff
        /*01bc*/ 	.word	0x000000b0
        /*01c0*/ 	.short	0x0100
        /*01c2*/ 	.byte	0x04
	.zero		1


	//   ....[14]....
        /*01c4*/ 	.word	0x00000700
        /*01c8*/ 	.word	0x000000ff
        /*01cc*/ 	.word	0x00000038
        /*01d0*/ 	.short	0x0100
        /*01d2*/ 	.byte	0x04
	.zero		1


	//   ....[15]....
        /*01d4*/ 	.word	0x00000710
        /*01d8*/ 	.word	0x000000ff
        /*01dc*/ 	.word	0x000000b8
        /*01e0*/ 	.short	0x0100
        /*01e2*/ 	.byte	0x04
	.zero		1


	//   ....[16]....
        /*01e4*/ 	.word	0x00000720
        /*01e8*/ 	.word	0x000000ff
        /*01ec*/ 	.word	0x00000040
        /*01f0*/ 	.short	0x0100
        /*01f2*/ 	.byte	0x04
	.zero		1


	//   ....[17]....
        /*01f4*/ 	.word	0x00000730
        /*01f8*/ 	.word	0x000000ff
        /*01fc*/ 	.word	0x000000c0
        /*0200*/ 	.short	0x0100
        /*0202*/ 	.byte	0x04
	.zero		1


	//   ....[18]....
        /*0204*/ 	.word	0x00000740
        /*0208*/ 	.word	0x000000ff
        /*020c*/ 	.word	0x00000048
        /*0210*/ 	.short	0x0100
        /*0212*/ 	.byte	0x04
	.zero		1


	//   ....[19]....
        /*0214*/ 	.word	0x00000750
        /*0218*/ 	.word	0x000000ff
        /*021c*/ 	.word	0x000000c8
        /*0220*/ 	.short	0x0100
        /*0222*/ 	.byte	0x04
	.zero		1


	//   ....[20]....
        /*0224*/ 	.word	0x00000760
        /*0228*/ 	.word	0x000000ff
        /*022c*/ 	.word	0x00000050
        /*0230*/ 	.short	0x0100
        /*0232*/ 	.byte	0x04
	.zero		1


	//   ....[21]....
        /*0234*/ 	.word	0x00000770
        /*0238*/ 	.word	0x000000ff
        /*023c*/ 	.word	0x000000d0
        /*0240*/ 	.short	0x0100
        /*0242*/ 	.byte	0x04
	.zero		1


	//   ....[22]....
        /*0244*/ 	.word	0x00000780
        /*0248*/ 	.word	0x000000ff
        /*024c*/ 	.word	0x00000058
        /*0250*/ 	.short	0x0100
        /*0252*/ 	.byte	0x04
	.zero		1


	//   ....[23]....
        /*0254*/ 	.word	0x00000790
        /*0258*/ 	.word	0x000000ff
        /*025c*/ 	.word	0x000000d8
        /*0260*/ 	.short	0x0100
        /*0262*/ 	.byte	0x04
	.zero		1


	//   ....[24]....
        /*0264*/ 	.word	0x000007a0
        /*0268*/ 	.word	0x000000ff
        /*026c*/ 	.word	0x00000060
        /*0270*/ 	.short	0x0100
        /*0272*/ 	.byte	0x04
	.zero		1


	//   ....[25]....
        /*0274*/ 	.word	0x000007b0
        /*0278*/ 	.word	0x000000ff
        /*027c*/ 	.word	0x000000e0
        /*0280*/ 	.short	0x0100
        /*0282*/ 	.byte	0x04
	.zero		1


	//   ....[26]....
        /*0284*/ 	.word	0x000007c0
        /*0288*/ 	.word	0x000000ff
        /*028c*/ 	.word	0x00000068
        /*0290*/ 	.short	0x0100
        /*0292*/ 	.byte	0x04
	.zero		1


	//   ....[27]....
        /*0294*/ 	.word	0x000007d0
        /*0298*/ 	.word	0x000000ff
        /*029c*/ 	.word	0x000000e8
        /*02a0*/ 	.short	0x0100
        /*02a2*/ 	.byte	0x04
	.zero		1


	//   ....[28]....
        /*02a4*/ 	.word	0x000007e0
        /*02a8*/ 	.word	0x000000ff
        /*02ac*/ 	.word	0x00000070
        /*02b0*/ 	.short	0x0100
        /*02b2*/ 	.byte	0x04
	.zero		1


	//   ....[29]....
        /*02b4*/ 	.word	0x000007f0
        /*02b8*/ 	.word	0x000000ff
        /*02bc*/ 	.word	0x000000f0
        /*02c0*/ 	.short	0x0100
        /*02c2*/ 	.byte	0x04
	.zero		1


	//   ....[30]....
        /*02c4*/ 	.word	0x00000800
        /*02c8*/ 	.word	0x000000ff
        /*02cc*/ 	.word	0x00000078
        /*02d0*/ 	.short	0x0100
        /*02d2*/ 	.byte	0x04
	.zero		1


	//   ....[31]....
        /*02d4*/ 	.word	0x00000810
        /*02d8*/ 	.word	0x000000ff
        /*02dc*/ 	.word	0x000000f8
        /*02e0*/ 	.short	0x0100
        /*02e2*/ 	.byte	0x04
	.zero		1


	//   ....[32]....
        /*02e4*/ 	.word	0x00000950
        /*02e8*/ 	.word	0x000000ff
        /*02ec*/ 	.word	0x00000100
        /*02f0*/ 	.short	0x0100
        /*02f2*/ 	.byte	0x04
	.zero		1


	//   ....[33]....
        /*02f4*/ 	.word	0x00000960
        /*02f8*/ 	.word	0x000000ff
        /*02fc*/ 	.word	0x00000118
        /*0300*/ 	.short	0x0100
        /*0302*/ 	.byte	0x04
	.zero		1


	//   ....[34]....
        /*0304*/ 	.word	0x00000970
        /*0308*/ 	.word	0x000000ff
        /*030c*/ 	.word	0x00000108
        /*0310*/ 	.short	0x0100
        /*0312*/ 	.byte	0x04
	.zero		1


	//   ....[35]....
        /*0314*/ 	.word	0x00000980
        /*0318*/ 	.word	0x000000ff
        /*031c*/ 	.word	0x00000120
        /*0320*/ 	.short	0x0100
        /*0322*/ 	.byte	0x04
	.zero		1


	//   ....[36]....
        /*0324*/ 	.word	0x00000990
        /*0328*/ 	.word	0x000000ff
        /*032c*/ 	.word	0x00000110
        /*0330*/ 	.short	0x0100
        /*0332*/ 	.byte	0x04
	.zero		1


	//   ....[37]....
        /*0334*/ 	.word	0x000009a0
        /*0338*/ 	.word	0x000000ff
        /*033c*/ 	.word	0x00000128
        /*0340*/ 	.short	0x0100
        /*0342*/ 	.byte	0x04
	.zero		1


	//   ....[38]....
        /*0344*/ 	.word	0x00000a90
        /*0348*/ 	.word	0x000000ff
        /*034c*/ 	.word	0x00000130
        /*0350*/ 	.short	0x0100
        /*0352*/ 	.byte	0x06
	.zero		1


	//   ....[39]....
        /*0354*/ 	.word	0x00000aa0
        /*0358*/ 	.word	0x000000ff
        /*035c*/ 	.word	0x00000138
        /*0360*/ 	.short	0x0100
        /*0362*/ 	.byte	0x06
	.zero		1


	//   ....[40]....
        /*0364*/ 	.word	0x00000be0
        /*0368*/ 	.word	0x000000ff
        /*036c*/ 	.word	0x00000140
        /*0370*/ 	.short	0x0100
        /*0372*/ 	.byte	0x06
	.zero		1


	//   ....[41]....
        /*0374*/ 	.word	0x00000bf0
        /*0378*/ 	.word	0x000000ff
        /*037c*/ 	.word	0x00000148
        /*0380*/ 	.short	0x0100
        /*0382*/ 	.byte	0x06
	.zero		1


	//   ....[42]....
        /*0384*/ 	.word	0x00000d40
        /*0388*/ 	.word	0x000000ff
        /*038c*/ 	.word	0x00000150
        /*0390*/ 	.short	0x0100
        /*0392*/ 	.byte	0x04
	.zero		1


	//   ....[43]....
        /*0394*/ 	.word	0x00000d50
        /*0398*/ 	.word	0x000000ff
        /*039c*/ 	.word	0x00000160
        /*03a0*/ 	.short	0x0100
        /*03a2*/ 	.byte	0x04
	.zero		1


	//   ....[44]....
        /*03a4*/ 	.word	0x00000d60
        /*03a8*/ 	.word	0x000000ff
        /*03ac*/ 	.word	0x00000158
        /*03b0*/ 	.short	0x0100
        /*03b2*/ 	.byte	0x04
	.zero		1


	//   ....[45]....
        /*03b4*/ 	.word	0x00000d70
        /*03b8*/ 	.word	0x000000ff
        /*03bc*/ 	.word	0x00000168
        /*03c0*/ 	.short	0x0100
        /*03c2*/ 	.byte	0x04
	.zero		1


	//   ....[46]....
        /*03c4*/ 	.word	0x000016f0
        /*03c8*/ 	.word	0x000000ff
        /*03cc*/ 	.word	0x00000080
        /*03d0*/ 	.short	0x010a
        /*03d2*/ 	.byte	0x04
	.zero		1


	//   ....[47]....
        /*03d4*/ 	.word	0x00001a00
        /*03d8*/ 	.word	0x000000ff
        /*03dc*/ 	.word	0x00000080
        /*03e0*/ 	.short	0x010a
        /*03e2*/ 	.byte	0x09
	.zero		1


	//   ....[48]....
        /*03e4*/ 	.word	0x00001b70
        /*03e8*/ 	.word	0x000000ff
        /*03ec*/ 	.word	0x00000080
        /*03f0*/ 	.short	0x010a
        /*03f2*/ 	.byte	0x08
	.zero		1


	//   ....[49]....
        /*03f4*/ 	.word	0x00001d90
        /*03f8*/ 	.word	0x000000ff
        /*03fc*/ 	.word	0x00000138
        /*0400*/ 	.short	0x0101
        /*0402*/ 	.byte	0x1e
	.zero		1


	//   ....[50]....
        /*0404*/ 	.word	0x00001dc0
        /*0408*/ 	.word	0x000000ff
        /*040c*/ 	.word	0x00000080
        /*0410*/ 	.short	0x010a
        /*0412*/ 	.byte	0x04
	.zero		1


	//   ....[51]....
        /*0414*/ 	.word	0x000020a0
        /*0418*/ 	.word	0x000000ff
        /*041c*/ 	.word	0x00000080
        /*0420*/ 	.short	0x010a
        /*0422*/ 	.byte	0x09
	.zero		1


	//   ....[52]....
        /*0424*/ 	.word	0x00002210
        /*0428*/ 	.word	0x000000ff
        /*042c*/ 	.word	0x00000080
        /*0430*/ 	.short	0x010a
        /*0432*/ 	.byte	0x08
	.zero		1


	//   ....[53]....
        /*0434*/ 	.word	0x00002440
        /*0438*/ 	.word	0x000000ff
        /*043c*/ 	.word	0x00000140
        /*0440*/ 	.short	0x010a
        /*0442*/ 	.byte	0x1e
	.zero		1


	//   ....[54]....
        /*0444*/ 	.word	0x00002500
        /*0448*/ 	.word	0x000000ff
        /*044c*/ 	.word	0x00000000
        /*0450*/ 	.short	0x0101
        /*0452*/ 	.byte	0x04
	.zero		1


	//   ....[55]....
        /*0454*/ 	.word	0x00002b00
        /*0458*/ 	.word	0x000000ff
        /*045c*/ 	.word	0x00000000
        /*0460*/ 	.short	0x010a
        /*0462*/ 	.byte	0x04
	.zero		1


	//   ....[56]....
        /*0464*/ 	.word	0x00002ba0
        /*0468*/ 	.word	0x000000ff
        /*046c*/ 	.word	0x00000000
        /*0470*/ 	.short	0x010a
        /*0472*/ 	.byte	0x05
	.zero		1


	//   ....[57]....
        /*0474*/ 	.word	0x00002c40
        /*0478*/ 	.word	0x000000ff
        /*047c*/ 	.word	0x00000000
        /*0480*/ 	.short	0x010a
        /*0482*/ 	.byte	0x05
	.zero		1


	//   ....[58]....
        /*0484*/ 	.word	0x00002ce0
        /*0488*/ 	.word	0x000000ff
        /*048c*/ 	.word	0x00000000
        /*0490*/ 	.short	0x010a
        /*0492*/ 	.byte	0x05
	.zero		1


	//   ....[59]....
        /*0494*/ 	.word	0x00002d80
        /*0498*/ 	.word	0x000000ff
        /*049c*/ 	.word	0x00000000
        /*04a0*/ 	.short	0x010a
        /*04a2*/ 	.byte	0x05
	.zero		1


	//   ....[60]....
        /*04a4*/ 	.word	0x00002e20
        /*04a8*/ 	.word	0x000000ff
        /*04ac*/ 	.word	0x00000000
        /*04b0*/ 	.short	0x010a
        /*04b2*/ 	.byte	0x05
	.zero		1


	//   ....[61]....
        /*04b4*/ 	.word	0x00002ec0
        /*04b8*/ 	.word	0x000000ff
        /*04bc*/ 	.word	0x00000000
        /*04c0*/ 	.short	0x010a
        /*04c2*/ 	.byte	0x05
	.zero		1


	//   ....[62]....
        /*04c4*/ 	.word	0x00002f60
        /*04c8*/ 	.word	0x000000ff
        /*04cc*/ 	.word	0x00000000
        /*04d0*/ 	.short	0x010a
        /*04d2*/ 	.byte	0x05
	.zero		1


	//   ....[63]....
        /*04d4*/ 	.word	0x00003000
        /*04d8*/ 	.word	0x000000ff
        /*04dc*/ 	.word	0x00000000
        /*04e0*/ 	.short	0x010a
        /*04e2*/ 	.byte	0x05
	.zero		1


	//   ....[64]....
        /*04e4*/ 	.word	0x000030a0
        /*04e8*/ 	.word	0x000000ff
        /*04ec*/ 	.word	0x00000000
        /*04f0*/ 	.short	0x010a
        /*04f2*/ 	.byte	0x05
	.zero		1


	//   ....[65]....
        /*04f4*/ 	.word	0x00003140
        /*04f8*/ 	.word	0x000000ff
        /*04fc*/ 	.word	0x00000000
        /*0500*/ 	.short	0x010a
        /*0502*/ 	.byte	0x05
	.zero		1


	//   ....[66]....
        /*0504*/ 	.word	0x000031e0
        /*0508*/ 	.word	0x000000ff
        /*050c*/ 	.word	0x00000000
        /*0510*/ 	.short	0x010a
        /*0512*/ 	.byte	0x05
	.zero		1


	//   ....[67]....
        /*0514*/ 	.word	0x00003280
        /*0518*/ 	.word	0x000000ff
        /*051c*/ 	.word	0x00000000
        /*0520*/ 	.short	0x010a
        /*0522*/ 	.byte	0x05
	.zero		1


	//   ....[68]....
        /*0524*/ 	.word	0x00003320
        /*0528*/ 	.word	0x000000ff
        /*052c*/ 	.word	0x00000000
        /*0530*/ 	.short	0x010a
        /*0532*/ 	.byte	0x05
	.zero		1


	//   ....[69]....
        /*0534*/ 	.word	0x000033c0
        /*0538*/ 	.word	0x000000ff
        /*053c*/ 	.word	0x00000000
        /*0540*/ 	.short	0x010a
        /*0542*/ 	.byte	0x05
	.zero		1


	//   ....[70]....
        /*0544*/ 	.word	0x00003470
        /*0548*/ 	.word	0x00000000
        /*054c*/ 	.word	0x00000000
        /*0550*/ 	.short	0x010a
        /*0552*/ 	.byte	0xff
	.zero		1


	//   ....[71]....
        /*0554*/ 	.word	0x000035c0
        /*0558*/ 	.word	0x000000ff
        /*055c*/ 	.word	0x00000148
        /*0560*/ 	.short	0x010a
        /*0562*/ 	.byte	0x04
	.zero		1


	//   ....[72]....
        /*0564*/ 	.word	0x00003660
        /*0568*/ 	.word	0x000000ff
        /*056c*/ 	.word	0x00000140
        /*0570*/ 	.short	0x010a
        /*0572*/ 	.byte	0x04
	.zero		1


	//   ....[73]....
        /*0574*/ 	.word	0x00003700
        /*0578*/ 	.word	0x000000ff
        /*057c*/ 	.word	0x00000000
        /*0580*/ 	.short	0x0101
        /*0582*/ 	.byte	0x05
	.zero		1


	//   ....[74]....
        /*0584*/ 	.word	0x00003740
        /*0588*/ 	.word	0x000000ff
        /*058c*/ 	.word	0x00000148
        /*0590*/ 	.short	0x0106
        /*0592*/ 	.byte	0x04
	.zero		1


	//   ....[75]....
        /*0594*/ 	.word	0x00003780
        /*0598*/ 	.word	0x00000000
        /*059c*/ 	.word	0x00000148
        /*05a0*/ 	.short	0x010a
        /*05a2*/ 	.byte	0xff
	.zero		1


	//   ....[76]....
        /*05a4*/ 	.word	0x00003ca0
        /*05a8*/ 	.word	0x000000ff
        /*05ac*/ 	.word	0x00000140
        /*05b0*/ 	.short	0x010a
        /*05b2*/ 	.byte	0x12
	.zero		1


	//   ....[77]....
        /*05b4*/ 	.word	0x00003d50
        /*05b8*/ 	.word	0x000000ff
        /*05bc*/ 	.word	0x00000000
        /*05c0*/ 	.short	0x0101
        /*05c2*/ 	.byte	0x1c
	.zero		1


	//   ....[78]....
        /*05c4*/ 	.word	0x00003d60
        /*05c8*/ 	.word	0x000000ff
        /*05cc*/ 	.word	0x00000160
        /*05d0*/ 	.short	0x010a
        /*05d2*/ 	.byte	0x16
	.zero		1


	//   ....[79]....
        /*05d4*/ 	.word	0x00003df0
        /*05d8*/ 	.word	0x000000ff
        /*05dc*/ 	.word	0x00000000
        /*05e0*/ 	.short	0x010a
        /*05e2*/ 	.byte	0x04
	.zero		1


	//   ....[80]....
        /*05e4*/ 	.word	0x00003e60
        /*05e8*/ 	.word	0x000000ff
        /*05ec*/ 	.word	0x00000000
        /*05f0*/ 	.short	0x010a
        /*05f2*/ 	.byte	0x10
	.zero		1


	//   ....[81]....
        /*05f4*/ 	.word	0x00003fa0
        /*05f8*/ 	.word	0x000000ff
        /*05fc*/ 	.word	0x00000000
        /*0600*/ 	.short	0x010a
        /*0602*/ 	.byte	0x04
	.zero		1


	//   ....[82]....
        /*0604*/ 	.word	0x000041f0
        /*0608*/ 	.word	0x000000ff
        /*060c*/ 	.word	0x00000000
        /*0610*/ 	.short	0x010a
        /*0612*/ 	.byte	0x04
	.zero		1


	//   ....[83]....
        /*0614*/ 	.word	0x00004280
        /*0618*/ 	.word	0x000000ff
        /*061c*/ 	.word	0x00000000
        /*0620*/ 	.short	0x010a
        /*0622*/ 	.byte	0x04
	.zero		1


	//   ....[84]....
        /*0624*/ 	.word	0x000047d0
        /*0628*/ 	.word	0x000000ff
        /*062c*/ 	.word	0x00000140
        /*0630*/ 	.short	0x010a
        /*0632*/ 	.byte	0x18
	.zero		1


	//   ....[85]....
        /*0634*/ 	.word	0x00004870
        /*0638*/ 	.word	0x000000ff
        /*063c*/ 	.word	0x00000000
        /*0640*/ 	.short	0x0101
        /*0642*/ 	.byte	0x24
	.zero		1


	//   ....[86]....
        /*0644*/ 	.word	0x00004da0
        /*0648*/ 	.word	0x000000ff
        /*064c*/ 	.word	0x00000138
        /*0650*/ 	.short	0x010a
        /*0652*/ 	.byte	0x18
	.zero		1


	//   ....[87]....
        /*0654*/ 	.word	0x00004f70
        /*0658*/ 	.word	0x000000ff
        /*065c*/ 	.word	0x00000118
        /*0660*/ 	.short	0x010a
        /*0662*/ 	.byte	0x07
	.zero		1


	//   ....[88]....
        /*0664*/ 	.word	0x000052c0
        /*0668*/ 	.word	0x000000ff
        /*066c*/ 	.word	0x00000100
        /*0670*/ 	.short	0x010b
        /*0672*/ 	.byte	0x07
	.zero		1


	//   ....[89]....
        /*0674*/ 	.word	0x000052d0
        /*0678*/ 	.word	0x000000ff
        /*067c*/ 	.word	0x00000000
        /*0680*/ 	.short	0x0101
        /*0682*/ 	.byte	0x06
	.zero		1


	//   ....[90]....
        /*0684*/ 	.word	0x000052e0
        /*0688*/ 	.word	0x000000ff
        /*068c*/ 	.word	0x00000118
        /*0690*/ 	.short	0x010a
        /*0692*/ 	.byte	0x04
	.zero		1


	//   ....[91]....
        /*0694*/ 	.word	0x00005500
        /*0698*/ 	.word	0x000000ff
        /*069c*/ 	.word	0x00000100
        /*06a0*/ 	.short	0x010b
        /*06a2*/ 	.byte	0x04
	.zero		1


	//   ....[92]....
        /*06a4*/ 	.word	0x00005510
        /*06a8*/ 	.word	0x000000ff
        /*06ac*/ 	.word	0x00000000
        /*06b0*/ 	.short	0x0101
        /*06b2*/ 	.byte	0x05
	.zero		1


	//   ....[93]....
        /*06b4*/ 	.word	0x00005560
        /*06b8*/ 	.word	0x000000ff
        /*06bc*/ 	.word	0x00000000
        /*06c0*/ 	.short	0x010a
        /*06c2*/ 	.byte	0x04
	.zero		1


	//   ....[94]....
        /*06c4*/ 	.word	0x00005630
        /*06c8*/ 	.word	0x00000002
        /*06cc*/ 	.word	0x00000000
        /*06d0*/ 	.short	0x010a
        /*06d2*/ 	.byte	0xff
	.zero		1


	//   ....[95]....
        /*06d4*/ 	.word	0x000056a0
        /*06d8*/ 	.word	0x00000004
        /*06dc*/ 	.word	0x00000000
        /*06e0*/ 	.short	0x010a
        /*06e2*/ 	.byte	0xff
	.zero		1


	//   ....[96]....
        /*06e4*/ 	.word	0x00005a50
        /*06e8*/ 	.word	0x000000ff
        /*06ec*/ 	.word	0x00000140
        /*06f0*/ 	.short	0x010a
        /*06f2*/ 	.byte	0x31
	.zero		1


	//   ....[97]....
        /*06f4*/ 	.word	0x00005b20
        /*06f8*/ 	.word	0x000000ff
        /*06fc*/ 	.word	0x00000000
        /*0700*/ 	.short	0x0101
        /*0702*/ 	.byte	0x04
	.zero		1


	//   ....[98]....
        /*0704*/ 	.word	0x00006700
        /*0708*/ 	.word	0x00000000
        /*070c*/ 	.word	0x00000100
        /*0710*/ 	.short	0x010a
        /*0712*/ 	.byte	0xff
	.zero		1


	//   ....[99]....
        /*0714*/ 	.word	0x000067f0
        /*0718*/ 	.word	0x00000066
        /*071c*/ 	.word	0x00000150
        /*0720*/ 	.short	0x010a
        /*0722*/ 	.byte	0xff
	.zero		1


	//   ....[100]....
        /*0724*/ 	.word	0x00006a20
        /*0728*/ 	.word	0x00000000
        /*072c*/ 	.word	0x00000100
        /*0730*/ 	.short	0x010a
        /*0732*/ 	.byte	0xff
	.zero		1


	//   ....[101]....
        /*0734*/ 	.word	0x00006b50
        /*0738*/ 	.word	0x00000066
        /*073c*/ 	.word	0x00000150
        /*0740*/ 	.short	0x010a
        /*0742*/ 	.byte	0xff
	.zero		1


	//   ....[102]....
        /*0744*/ 	.word	0x000076d0
        /*0748*/ 	.word	0x00000000
        /*074c*/ 	.word	0x00000000
        /*0750*/ 	.short	0x0101
        /*0752*/ 	.byte	0xff
	.zero		1


	//   ....[103]....
        /*0754*/ 	.word	0x000076e0
        /*0758*/ 	.word	0x00000003
        /*075c*/ 	.word	0x00000100
        /*0760*/ 	.short	0x010a
        /*0762*/ 	.byte	0xff
	.zero		1


	//   ....[104]....
        /*0764*/ 	.word	0x000077b0
        /*0768*/ 	.word	0x00000003
        /*076c*/ 	.word	0x00000100
        /*0770*/ 	.short	0x010a
        /*0772*/ 	.byte	0xff
	.zero		1


	//   ....[105]....
        /*0774*/ 	.word	0x00007c10
        /*0778*/ 	.word	0x000000ff
        /*077c*/ 	.word	0x00000000
        /*0780*/ 	.short	0x0101
        /*0782*/ 	.byte	0x05
	.zero		1


	//   ....[106]....
        /*0784*/ 	.word	0x000084d0
        /*0788*/ 	.word	0x00000002
        /*078c*/ 	.word	0x00000000
        /*0790*/ 	.short	0x0101
        /*0792*/ 	.byte	0xff
	.zero		1


	//   ....[107]....
        /*0794*/ 	.word	0x00008740
        /*0798*/ 	.word	0x000000ff
        /*079c*/ 	.word	0x00000000
        /*07a0*/ 	.short	0x0101
        /*07a2*/ 	.byte	0x04
	.zero		1


	//   ....[108]....
        /*07a4*/ 	.word	0x00008770
        /*07a8*/ 	.word	0x00000000
        /*07ac*/ 	.word	0x00000080
        /*07b0*/ 	.short	0x010a
        /*07b2*/ 	.byte	0xff
	.zero		1


	//   ....[109]....
        /*07b4*/ 	.word	0x000087d0
        /*07b8*/ 	.word	0x00000000
        /*07bc*/ 	.word	0x00000080
        /*07c0*/ 	.short	0x010a
        /*07c2*/ 	.byte	0xff
	.zero		1


	//   ....[110]....
        /*07c4*/ 	.word	0x00008830
        /*07c8*/ 	.word	0x00000000
        /*07cc*/ 	.word	0x00000140
        /*07d0*/ 	.short	0x010a
        /*07d2*/ 	.byte	0xff
	.zero		1


	//   ....[111]....
        /*07d4*/ 	.word	0x00008890
        /*07d8*/ 	.word	0x00000000
        /*07dc*/ 	.word	0x00000000
        /*07e0*/ 	.short	0x010a
        /*07e2*/ 	.byte	0xff
	.zero		1


	//   ....[112]....
        /*07e4*/ 	.word	0x000088f0
        /*07e8*/ 	.word	0x00000000
        /*07ec*/ 	.word	0x00000000
        /*07f0*/ 	.short	0x010a
        /*07f2*/ 	.byte	0xff
	.zero		1


	//   ....[113]....
        /*07f4*/ 	.word	0x00008950
        /*07f8*/ 	.word	0x00000000
        /*07fc*/ 	.word	0x00000000
        /*0800*/ 	.short	0x010a
        /*0802*/ 	.byte	0xff
	.zero		1


	//   ....[114]....
        /*0804*/ 	.word	0x000089b0
        /*0808*/ 	.word	0x00000000
        /*080c*/ 	.word	0x00000000
        /*0810*/ 	.short	0x010a
        /*0812*/ 	.byte	0xff
	.zero		1


	//   ....[115]....
        /*0814*/ 	.word	0x00008a10
        /*0818*/ 	.word	0x00000000
        /*081c*/ 	.word	0x00000000
        /*0820*/ 	.short	0x010a
        /*0822*/ 	.byte	0xff
	.zero		1


	//   ....[116]....
        /*0824*/ 	.word	0x00008a70
        /*0828*/ 	.word	0x00000000
        /*082c*/ 	.word	0x00000000
        /*0830*/ 	.short	0x010a
        /*0832*/ 	.byte	0xff
	.zero		1


	//   ....[117]....
        /*0834*/ 	.word	0x00008ad0
        /*0838*/ 	.word	0x00000000
        /*083c*/ 	.word	0x00000000
        /*0840*/ 	.short	0x010a
        /*0842*/ 	.byte	0xff
	.zero		1


	//   ....[118]....
        /*0844*/ 	.word	0x00008b30
        /*0848*/ 	.word	0x00000000
        /*084c*/ 	.word	0x00000000
        /*0850*/ 	.short	0x010a
        /*0852*/ 	.byte	0xff
	.zero		1


	//   ....[119]....
        /*0854*/ 	.word	0x00008b90
        /*0858*/ 	.word	0x00000000
        /*085c*/ 	.word	0x00000000
        /*0860*/ 	.short	0x010a
        /*0862*/ 	.byte	0xff
	.zero		1


	//   ....[120]....
        /*0864*/ 	.word	0x00008bf0
        /*0868*/ 	.word	0x00000000
        /*086c*/ 	.word	0x00000000
        /*0870*/ 	.short	0x010a
        /*0872*/ 	.byte	0xff
	.zero		1


	//   ....[121]....
        /*0874*/ 	.word	0x00008c50
        /*0878*/ 	.word	0x00000000
        /*087c*/ 	.word	0x00000000
        /*0880*/ 	.short	0x010a
        /*0882*/ 	.byte	0xff
	.zero		1


	//   ....[122]....
        /*0884*/ 	.word	0x00008cb0
        /*0888*/ 	.word	0x00000000
        /*088c*/ 	.word	0x00000000
        /*0890*/ 	.short	0x010a
        /*0892*/ 	.byte	0xff
	.zero		1


	//   ....[123]....
        /*0894*/ 	.word	0x00008d10
        /*0898*/ 	.word	0x00000000
        /*089c*/ 	.word	0x00000000
        /*08a0*/ 	.short	0x010a
        /*08a2*/ 	.byte	0xff
	.zero		1


	//   ....[124]....
        /*08a4*/ 	.word	0x00008d70
        /*08a8*/ 	.word	0x00000000
        /*08ac*/ 	.word	0x00000000
        /*08b0*/ 	.short	0x010a
        /*08b2*/ 	.byte	0xff
	.zero		1


	//   ....[125]....
        /*08b4*/ 	.word	0x00008dd0
        /*08b8*/ 	.word	0x00000000
        /*08bc*/ 	.word	0x00000000
        /*08c0*/ 	.short	0x010a
        /*08c2*/ 	.byte	0xff
	.zero		1


	//   ....[126]....
        /*08c4*/ 	.word	0x00008e30
        /*08c8*/ 	.word	0x00000004
        /*08cc*/ 	.word	0x00000148
        /*08d0*/ 	.short	0x010a
        /*08d2*/ 	.byte	0xff
	.zero		1


	//   ....[127]....
        /*08d4*/ 	.word	0x00008e90
        /*08d8*/ 	.word	0x00000004
        /*08dc*/ 	.word	0x00000140
        /*08e0*/ 	.short	0x010a
        /*08e2*/ 	.byte	0xff
	.zero		1


	//   ....[128]....
        /*08e4*/ 	.word	0x00008ef0
        /*08e8*/ 	.word	0x00000000
        /*08ec*/ 	.word	0x00000140
        /*08f0*/ 	.short	0x010a
        /*08f2*/ 	.byte	0xff
	.zero		1


	//   ....[129]....
        /*08f4*/ 	.word	0x00008f50
        /*08f8*/ 	.word	0x00000005
        /*08fc*/ 	.word	0x00000160
        /*0900*/ 	.short	0x010a
        /*0902*/ 	.byte	0xff
	.zero		1


	//   ....[130]....
        /*0904*/ 	.word	0x00008fb0
        /*0908*/ 	.word	0x00000000
        /*090c*/ 	.word	0x00000000
        /*0910*/ 	.short	0x010a
        /*0912*/ 	.byte	0xff
	.zero		1


	//   ....[131]....
        /*0914*/ 	.word	0x00009010
        /*0918*/ 	.word	0x00000000
        /*091c*/ 	.word	0x00000000
        /*0920*/ 	.short	0x010a
        /*0922*/ 	.byte	0xff
	.zero		1


	//   ....[132]....
        /*0924*/ 	.word	0x00009070
        /*0928*/ 	.word	0x00000000
        /*092c*/ 	.word	0x00000000
        /*0930*/ 	.short	0x010a
        /*0932*/ 	.byte	0xff
	.zero		1


	//   ....[133]....
        /*0934*/ 	.word	0x000090d0
        /*0938*/ 	.word	0x00000000
        /*093c*/ 	.word	0x00000140
        /*0940*/ 	.short	0x010a
        /*0942*/ 	.byte	0xff
	.zero		1


	//   ....[134]....
        /*0944*/ 	.word	0x00009130
        /*0948*/ 	.word	0x00000000
        /*094c*/ 	.word	0x00000138
        /*0950*/ 	.short	0x010a
        /*0952*/ 	.byte	0xff
	.zero		1


	//   ....[135]....
        /*0954*/ 	.word	0x00009190
        /*0958*/ 	.word	0x00000008
        /*095c*/ 	.word	0x00000118
        /*0960*/ 	.short	0x010a
        /*0962*/ 	.byte	0xff
	.zero		1


	//   ....[136]....
        /*0964*/ 	.word	0x000091f0
        /*0968*/ 	.word	0x00000005
        /*096c*/ 	.word	0x00000118
        /*0970*/ 	.short	0x010a
        /*0972*/ 	.byte	0xff
	.zero		1


	//   ....[137]....
        /*0974*/ 	.word	0x00009250
        /*0978*/ 	.word	0x00000000
        /*097c*/ 	.word	0x00000000
        /*0980*/ 	.short	0x010a
        /*0982*/ 	.byte	0xff
	.zero		1


	//   ....[138]....
        /*0984*/ 	.word	0x000092a0
        /*0988*/ 	.word	0x00000002
        /*098c*/ 	.word	0x00000000
        /*0990*/ 	.short	0x010a
        /*0992*/ 	.byte	0xff
	.zero		1


	//   ....[139]....
        /*0994*/ 	.word	0x00009300
        /*0998*/ 	.word	0x00000000
        /*099c*/ 	.word	0x00000140
        /*09a0*/ 	.short	0x010a
        /*09a2*/ 	.byte	0xff
	.zero		1


	//   ....[140]....
        /*09a4*/ 	.word	0x00009350
        /*09a8*/ 	.word	0x00000000
        /*09ac*/ 	.word	0x00000100
        /*09b0*/ 	.short	0x010a
        /*09b2*/ 	.byte	0xff
	.zero		1


	//   ....[141]....
        /*09b4*/ 	.word	0x000093a0
        /*09b8*/ 	.word	0x00000066
        /*09bc*/ 	.word	0x00000150
        /*09c0*/ 	.short	0x010a
        /*09c2*/ 	.byte	0xff
	.zero		1


	//   ....[142]....
        /*09c4*/ 	.word	0x000093f0
        /*09c8*/ 	.word	0x00000003
        /*09cc*/ 	.word	0x00000100
        /*09d0*/ 	.short	0x010a
        /*09d2*/ 	.byte	0xff
	.zero		1


	//----- nvinfo : EIATTR_NUM_MBARRIERS
	.align		4
.L_47:
        /*09d4*/ 	.byte	0x03, 0x38
        /*09d6*/ 	.short	0x002e


	//----- nvinfo : EIATTR_EXIT_INSTR_OFFSETS
	.align		4
        /*09d8*/ 	.byte	0x04, 0x1c
        /*09da*/ 	.short	(.L_49 - .L_48)


	//   ....[0]....
.L_48:
        /*09dc*/ 	.word	0x000034a0


	//   ....[1]....
        /*09e0*/ 	.word	0x00003750


	//   ....[2]....
        /*09e4*/ 	.word	0x000037b0


	//   ....[3]....
        /*09e8*/ 	.word	0x000044f0


	//   ....[4]....
        /*09ec*/ 	.word	0x000056d0


	//   ....[5]....
        /*09f0*/ 	.word	0x00005710


	//   ....[6]....
        /*09f4*/ 	.word	0x00008620


	//   ....[7]....
        /*09f8*/ 	.word	0x000086a0


	//   ....[8]....
        /*09fc*/ 	.word	0x000086d0


	//   ....[9]....
        /*0a00*/ 	.word	0x00008750


	//----- nvinfo : EIATTR_MAX_THREADS
	.align		4
.L_49:
        /*0a04*/ 	.byte	0x04, 0x05
        /*0a06*/ 	.short	(.L_51 - .L_50)
.L_50:
        /*0a08*/ 	.word	0x00000100
        /*0a0c*/ 	.word	0x00000001
        /*0a10*/ 	.word	0x00000001


	//----- nvinfo : EIATTR_CRS_STACK_SIZE
	.align		4
.L_51:
        /*0a14*/ 	.byte	0x04, 0x1e
        /*0a16*/ 	.short	(.L_53 - .L_52)
.L_52:
        /*0a18*/ 	.word	0x00000000


	//----- nvinfo : EIATTR_CBANK_PARAM_SIZE
	.align		4
.L_53:
        /*0a1c*/ 	.byte	0x03, 0x19
        /*0a1e*/ 	.short	0x0900


	//----- nvinfo : EIATTR_PARAM_CBANK
	.align		4
        /*0a20*/ 	.byte	0x04, 0x0a
        /*0a22*/ 	.short	(.L_55 - .L_54)
	.align		4
.L_54:
        /*0a24*/ 	.word	index@(.nv.constant0._ZN7cutlass13device_kernelINS_4conv6kernel13ConvUniversalINS1_16ConvProblemShapeILNS1_8OperatorE1ELi3EEENS1_10collective14CollectiveConvINS1_47MainloopSm100TmaUmmaWarpSpecializedImplicitGemmILS5_1ELi16ELi3ELi1ELi2EN4cute5tupleIJNSA_1CILi1EEESD_SD_EEEEENSB_IJNSC_ILi128EEENSC_ILi64EEENSB_IJNSC_ILi32EEEEEEEEENS_6half_tESL_NSA_8TiledMMAINSA_8MMA_AtomIJNSA_20SM100_MMA_F16BF16_SSISL_SL_fLi128ELi64ELNSA_4UMMA5MajorE0ELSQ_1ELNSP_7ScaleInE0ELSR_0EEEEEENSA_6LayoutISE_NSB_IJNSC_ILi0EEESV_SV_EEEEENSB_IJNSA_10UnderscoreESY_SY_EEEEENS7_6detail27Sm100ImplicitGemmTileTraitsINSA_20SM90_TMA_LOAD_IM2COLENSA_14ComposedLayoutINSA_7SwizzleILi2ELi4ELi3EEENSA_18smem_ptr_flag_bitsILi16EEENSU_INSB_IJNSC_ILi8EEESI_EEENSB_IJSI_SD_EEEEEEEvEENS12_INSA_13SM90_TMA_LOADENS14_INS15_ILi3ELi4ELi3EEES18_NSU_INSB_IJSH_S19_EEENSB_IJSD_SH_EEEEEEEvEEEENS_8epilogue10collective18CollectiveEpilogueINS1N_23Sm100TmaWarpSpecializedILi3ELi2ELi32ELb1ELb0EEEJSK_NSB_IJNSU_ISG_SD_EENSU_ISI_SD_EEEEESL_NSB_IJNSB_IJllllEEESD_SV_EEESL_S1W_NS1N_6fusion15FusionCallbacksIS1R_NS1X_17LinearCombinationISL_fSL_fLNS_15FloatRoundStyleE2EEESK_S1U_JEEENSA_5SM1004TMEM4LOAD26SM100_TMEM_LOAD_32dp32b32xES13_S1D_NSA_39AutoVectorizingCopyWithAssumedAlignmentILi128EEENSA_21SM90_TMA_STORE_IM2COLES1D_S28_S28_EEEvvEEEEvNT_6ParamsE)
        /*0a28*/ 	.short	0x0380
        /*0a2a*/ 	.short	0x0900


	//----- nvinfo : EIATTR_SW_WAR
	.align		4
.L_55:
        /*0a2c*/ 	.byte	0x04, 0x36
        /*0a2e*/ 	.short	(.L_57 - .L_56)
.L_56:
        /*0a30*/ 	.word	0x00000008
.L_57:


//--------------------- .nv.callgraph             --------------------------
	.section	.nv.callgraph,"",@"SHT_CUDA_CALLGRAPH"
	.align	4
	.sectionentsize	8
	.align		4
        /*0000*/ 	.word	0x00000000
	.align		4
        /*0004*/ 	.word	0xffffffff
	.align		4
        /*0008*/ 	.word	index@(_ZN7cutlass13device_kernelINS_4conv6kernel13ConvUniversalINS1_16ConvProblemShapeILNS1_8OperatorE1ELi3EEENS1_10collective14CollectiveConvINS1_47MainloopSm100TmaUmmaWarpSpecializedImplicitGemmILS5_1ELi16ELi3ELi1ELi2EN4cute5tupleIJNSA_1CILi1EEESD_SD_EEEEENSB_IJNSC_ILi128EEENSC_ILi64EEENSB_IJNSC_ILi32EEEEEEEEENS_6half_tESL_NSA_8TiledMMAINSA_8MMA_AtomIJNSA_20SM100_MMA_F16BF16_SSISL_SL_fLi128ELi64ELNSA_4UMMA5MajorE0ELSQ_1ELNSP_7ScaleInE0ELSR_0EEEEEENSA_6LayoutISE_NSB_IJNSC_ILi0EEESV_SV_EEEEENSB_IJNSA_10UnderscoreESY_SY_EEEEENS7_6detail27Sm100ImplicitGemmTileTraitsINSA_20SM90_TMA_LOAD_IM2COLENSA_14ComposedLayoutINSA_7SwizzleILi2ELi4ELi3EEENSA_18smem_ptr_flag_bitsILi16EEENSU_INSB_IJNSC_ILi8EEESI_EEENSB_IJSI_SD_EEEEEEEvEENS12_INSA_13SM90_TMA_LOADENS14_INS15_ILi3ELi4ELi3EEES18_NSU_INSB_IJSH_S19_EEENSB_IJSD_SH_EEEEEEEvEEEENS_8epilogue10collective18CollectiveEpilogueINS1N_23Sm100TmaWarpSpecializedILi3ELi2ELi32ELb1ELb0EEEJSK_NSB_IJNSU_ISG_SD_EENSU_ISI_SD_EEEEESL_NSB_IJNSB_IJllllEEESD_SV_EEESL_S1W_NS1N_6fusion15FusionCallbacksIS1R_NS1X_17LinearCombinationISL_fSL_fLNS_15FloatRoundStyleE2EEESK_S1U_JEEENSA_5SM1004TMEM4LOAD26SM100_TMEM_LOAD_32dp32b32xES13_S1D_NSA_39AutoVectorizingCopyWithAssumedAlignmentILi128EEENSA_21SM90_TMA_STORE_IM2COLES1D_S28_S28_EEEvvEEEEvNT_6ParamsE)
	.align		4
        /*000c*/ 	.word	index@(__assertfail)
	.align		4
        /*0010*/ 	.word	0x00000000
	.align		4
        /*0014*/ 	.word	0xfffffffe
	.align		4
        /*0018*/ 	.word	0x00000000
	.align		4
        /*001c*/ 	.word	0xfffffffd
	.align		4
        /*0020*/ 	.word	0x00000000
	.align		4
        /*0024*/ 	.word	0xfffffffc


//--------------------- .nv.constant4             --------------------------
	.section	.nv.constant4,"a",@progbits
	.align	8
	.align		8
.nv.constant4:
        /*0000*/ 	.dword	__assertfail
	.align		8
        /*0008*/ 	.dword	__unnamed_1
	.align		8
        /*0010*/ 	.dword	__unnamed_2
	.align		8
        /*0018*/ 	.dword	_ZN39_INTERNAL_db0d4eaf_4_k_cu_ab5a278e_27324cuda3std3__45__cpo5beginE
	.align		8
        /*0020*/ 	.dword	_ZN39_INTERNAL_db0d4eaf_4_k_cu_ab5a278e_27324cuda3std3__45__cpo3endE
	.align		8
        /*0028*/ 	.dword	_ZN39_INTERNAL_db0d4eaf_4_k_cu_ab5a278e_27324cuda3std3__45__cpo6cbeginE
	.align		8
        /*0030*/ 	.dword	_ZN39_INTERNAL_db0d4eaf_4_k_cu_ab5a278e_27324cuda3std3__45__cpo4cendE
	.align		8
        /*0038*/ 	.dword	_ZN39_INTERNAL_db0d4eaf_4_k_cu_ab5a278e_27324cuda3std3__441_GLOBAL__N__db0d4eaf_4_k_cu_ab5a278e_27326ignoreE
	.align		8
        /*0040*/ 	.dword	_ZN39_INTERNAL_db0d4eaf_4_k_cu_ab5a278e_27324cuda3std3__419piecewise_constructE
	.align		8
        /*0048*/ 	.dword	_ZN39_INTERNAL_db0d4eaf_4_k_cu_ab5a278e_27324cuda3std3__48in_placeE
	.align		8
        /*0050*/ 	.dword	_ZN39_INTERNAL_db0d4eaf_4_k_cu_ab5a278e_27324cuda3std6ranges3__45__cpo4swapE
	.align		8
        /*0058*/ 	.dword	_ZN39_INTERNAL_db0d4eaf_4_k_cu_ab5a278e_27324cuda3std6ranges3__45__cpo9iter_moveE
	.align		8
        /*0060*/ 	.dword	_ZN39_INTERNAL_db0d4eaf_4_k_cu_ab5a278e_27324cute7productE
	.align		8
        /*0068*/ 	.dword	_ZN39_INTERNAL_db0d4eaf_4_k_cu_ab5a278e_27324cute1_E
	.align		8
        /*0070*/ 	.dword	$str$27
	.align		8
        /*0078*/ 	.dword	$str$28
	.align		8
        /*0080*/ 	.dword	$str$29
	.align		8
        /*0088*/ 	.dword	$str$30


//--------------------- .text._ZN7cutlass13device_kernelINS_4conv6kernel13ConvUniversalINS1_16ConvProblemShapeILNS1_8OperatorE1ELi3EEENS1_10collective14CollectiveConvINS1_47MainloopSm100TmaUmmaWarpSpecializedImplicitGemmILS5_1ELi16ELi3ELi1ELi2EN4cute5tupleIJNSA_1CILi1EEESD_SD_EEEEENSB_IJNSC_ILi128EEENSC_ILi64EEENSB_IJNSC_ILi32EEEEEEEEENS_6half_tESL_NSA_8TiledMMAINSA_8MMA_AtomIJNSA_20SM100_MMA_F16BF16_SSISL_SL_fLi128ELi64ELNSA_4UMMA5MajorE0ELSQ_1ELNSP_7ScaleInE0ELSR_0EEEEEENSA_6LayoutISE_NSB_IJNSC_ILi0EEESV_SV_EEEEENSB_IJNSA_10UnderscoreESY_SY_EEEEENS7_6detail27Sm100ImplicitGemmTileTraitsINSA_20SM90_TMA_LOAD_IM2COLENSA_14ComposedLayoutINSA_7SwizzleILi2ELi4ELi3EEENSA_18smem_ptr_flag_bitsILi16EEENSU_INSB_IJNSC_ILi8EEESI_EEENSB_IJSI_SD_EEEEEEEvEENS12_INSA_13SM90_TMA_LOADENS14_INS15_ILi3ELi4ELi3EEES18_NSU_INSB_IJSH_S19_EEENSB_IJSD_SH_EEEEEEEvEEEENS_8epilogue10collective18CollectiveEpilogueINS1N_23Sm100TmaWarpSpecializedILi3ELi2ELi32ELb1ELb0EEEJSK_NSB_IJNSU_ISG_SD_EENSU_ISI_SD_EEEEESL_NSB_IJNSB_IJllllEEESD_SV_EEESL_S1W_NS1N_6fusion15FusionCallbacksIS1R_NS1X_17LinearCombinationISL_fSL_fLNS_15FloatRoundStyleE2EEESK_S1U_JEEENSA_5SM1004TMEM4LOAD26SM100_TMEM_LOAD_32dp32b32xES13_S1D_NSA_39AutoVectorizingCopyWithAssumedAlignmentILi128EEENSA_21SM90_TMA_STORE_IM2COLES1D_S28_S28_EEEvvEEEEvNT_6ParamsE --------------------------
	.section	.text._ZN7cutlass13device_kernelINS_4conv6kernel13ConvUniversalINS1_16ConvProblemShapeILNS1_8OperatorE1ELi3EEENS1_10collective14CollectiveConvINS1_47MainloopSm100TmaUmmaWarpSpecializedImplicitGemmILS5_1ELi16ELi3ELi1ELi2EN4cute5tupleIJNSA_1CILi1EEESD_SD_EEEEENSB_IJNSC_ILi128EEENSC_ILi64EEENSB_IJNSC_ILi32EEEEEEEEENS_6half_tESL_NSA_8TiledMMAINSA_8MMA_AtomIJNSA_20SM100_MMA_F16BF16_SSISL_SL_fLi128ELi64ELNSA_4UMMA5MajorE0ELSQ_1ELNSP_7ScaleInE0ELSR_0EEEEEENSA_6LayoutISE_NSB_IJNSC_ILi0EEESV_SV_EEEEENSB_IJNSA_10UnderscoreESY_SY_EEEEENS7_6detail27Sm100ImplicitGemmTileTraitsINSA_20SM90_TMA_LOAD_IM2COLENSA_14ComposedLayoutINSA_7SwizzleILi2ELi4ELi3EEENSA_18smem_ptr_flag_bitsILi16EEENSU_INSB_IJNSC_ILi8EEESI_EEENSB_IJSI_SD_EEEEEEEvEENS12_INSA_13SM90_TMA_LOADENS14_INS15_ILi3ELi4ELi3EEES18_NSU_INSB_IJSH_S19_EEENSB_IJSD_SH_EEEEEEEvEEEENS_8epilogue10collective18CollectiveEpilogueINS1N_23Sm100TmaWarpSpecializedILi3ELi2ELi32ELb1ELb0EEEJSK_NSB_IJNSU_ISG_SD_EENSU_ISI_SD_EEEEESL_NSB_IJNSB_IJllllEEESD_SV_EEESL_S1W_NS1N_6fusion15FusionCallbacksIS1R_NS1X_17LinearCombinationISL_fSL_fLNS_15FloatRoundStyleE2EEESK_S1U_JEEENSA_5SM1004TMEM4LOAD26SM100_TMEM_LOAD_32dp32b32xES13_S1D_NSA_39AutoVectorizingCopyWithAssumedAlignmentILi128EEENSA_21SM90_TMA_STORE_IM2COLES1D_S28_S28_EEEvvEEEEvNT_6ParamsE,"ax",@progbits
	.align	128
.text._ZN7cutlass13device_kernelINS_4conv6kernel13ConvUniversalINS1_16ConvProblemShapeILNS1_8OperatorE1ELi3EEENS1_10collective14CollectiveConvINS1_47MainloopSm100TmaUmmaWarpSpecializedImplicitGemmILS5_1ELi16ELi3ELi1ELi2EN4cute5tupleIJNSA_1CILi1EEESD_SD_EEEEENSB_IJNSC_ILi128EEENSC_ILi64EEENSB_IJNSC_ILi32EEEEEEEEENS_6half_tESL_NSA_8TiledMMAINSA_8MMA_AtomIJNSA_20SM100_MMA_F16BF16_SSISL_SL_fLi128ELi64ELNSA_4UMMA5MajorE0ELSQ_1ELNSP_7ScaleInE0ELSR_0EEEEEENSA_6LayoutISE_NSB_IJNSC_ILi0EEESV_SV_EEEEENSB_IJNSA_10UnderscoreESY_SY_EEEEENS7_6detail27Sm100ImplicitGemmTileTraitsINSA_20SM90_TMA_LOAD_IM2COLENSA_14ComposedLayoutINSA_7SwizzleILi2ELi4ELi3EEENSA_18smem_ptr_flag_bitsILi16EEENSU_INSB_IJNSC_ILi8EEESI_EEENSB_IJSI_SD_EEEEEEEvEENS12_INSA_13SM90_TMA_LOADENS14_INS15_ILi3ELi4ELi3EEES18_NSU_INSB_IJSH_S19_EEENSB_IJSD_SH_EEEEEEEvEEEENS_8epilogue10collective18CollectiveEpilogueINS1N_23Sm100TmaWarpSpecializedILi3ELi2ELi32ELb1ELb0EEEJSK_NSB_IJNSU_ISG_SD_EENSU_ISI_SD_EEEEESL_NSB_IJNSB_IJllllEEESD_SV_EEESL_S1W_NS1N_6fusion15FusionCallbacksIS1R_NS1X_17LinearCombinationISL_fSL_fLNS_15FloatRoundStyleE2EEESK_S1U_JEEENSA_5SM1004TMEM4LOAD26SM100_TMEM_LOAD_32dp32b32xES13_S1D_NSA_39AutoVectorizingCopyWithAssumedAlignmentILi128EEENSA_21SM90_TMA_STORE_IM2COLES1D_S28_S28_EEEvvEEEEvNT_6ParamsE:
        .type           _ZN7cutlass13device_kernelINS_4conv6kernel13ConvUniversalINS1_16ConvProblemShapeILNS1_8OperatorE1ELi3EEENS1_10collective14CollectiveConvINS1_47MainloopSm100TmaUmmaWarpSpecializedImplicitGemmILS5_1ELi16ELi3ELi1ELi2EN4cute5tupleIJNSA_1CILi1EEESD_SD_EEEEENSB_IJNSC_ILi128EEENSC_ILi64EEENSB_IJNSC_ILi32EEEEEEEEENS_6half_tESL_NSA_8TiledMMAINSA_8MMA_AtomIJNSA_20SM100_MMA_F16BF16_SSISL_SL_fLi128ELi64ELNSA_4UMMA5MajorE0ELSQ_1ELNSP_7ScaleInE0ELSR_0EEEEEENSA_6LayoutISE_NSB_IJNSC_ILi0EEESV_SV_EEEEENSB_IJNSA_10UnderscoreESY_SY_EEEEENS7_6detail27Sm100ImplicitGemmTileTraitsINSA_20SM90_TMA_LOAD_IM2COLENSA_14ComposedLayoutINSA_7SwizzleILi2ELi4ELi3EEENSA_18smem_ptr_flag_bitsILi16EEENSU_INSB_IJNSC_ILi8EEESI_EEENSB_IJSI_SD_EEEEEEEvEENS12_INSA_13SM90_TMA_LOADENS14_INS15_ILi3ELi4ELi3EEES18_NSU_INSB_IJSH_S19_EEENSB_IJSD_SH_EEEEEEEvEEEENS_8epilogue10collective18CollectiveEpilogueINS1N_23Sm100TmaWarpSpecializedILi3ELi2ELi32ELb1ELb0EEEJSK_NSB_IJNSU_ISG_SD_EENSU_ISI_SD_EEEEESL_NSB_IJNSB_IJllllEEESD_SV_EEESL_S1W_NS1N_6fusion15FusionCallbacksIS1R_NS1X_17LinearCombinationISL_fSL_fLNS_15FloatRoundStyleE2EEESK_S1U_JEEENSA_5SM1004TMEM4LOAD26SM100_TMEM_LOAD_32dp32b32xES13_S1D_NSA_39AutoVectorizingCopyWithAssumedAlignmentILi128EEENSA_21SM90_TMA_STORE_IM2COLES1D_S28_S28_EEEvvEEEEvNT_6ParamsE,@function
        .size           _ZN7cutlass13device_kernelINS_4conv6kernel13ConvUniversalINS1_16ConvProblemShapeILNS1_8OperatorE1ELi3EEENS1_10collective14CollectiveConvINS1_47MainloopSm100TmaUmmaWarpSpecializedImplicitGemmILS5_1ELi16ELi3ELi1ELi2EN4cute5tupleIJNSA_1CILi1EEESD_SD_EEEEENSB_IJNSC_ILi128EEENSC_ILi64EEENSB_IJNSC_ILi32EEEEEEEEENS_6half_tESL_NSA_8TiledMMAINSA_8MMA_AtomIJNSA_20SM100_MMA_F16BF16_SSISL_SL_fLi128ELi64ELNSA_4UMMA5MajorE0ELSQ_1ELNSP_7ScaleInE0ELSR_0EEEEEENSA_6LayoutISE_NSB_IJNSC_ILi0EEESV_SV_EEEEENSB_IJNSA_10UnderscoreESY_SY_EEEEENS7_6detail27Sm100ImplicitGemmTileTraitsINSA_20SM90_TMA_LOAD_IM2COLENSA_14ComposedLayoutINSA_7SwizzleILi2ELi4ELi3EEENSA_18smem_ptr_flag_bitsILi16EEENSU_INSB_IJNSC_ILi8EEESI_EEENSB_IJSI_SD_EEEEEEEvEENS12_INSA_13SM90_TMA_LOADENS14_INS15_ILi3ELi4ELi3EEES18_NSU_INSB_IJSH_S19_EEENSB_IJSD_SH_EEEEEEEvEEEENS_8epilogue10collective18CollectiveEpilogueINS1N_23Sm100TmaWarpSpecializedILi3ELi2ELi32ELb1ELb0EEEJSK_NSB_IJNSU_ISG_SD_EENSU_ISI_SD_EEEEESL_NSB_IJNSB_IJllllEEESD_SV_EEESL_S1W_NS1N_6fusion15FusionCallbacksIS1R_NS1X_17LinearCombinationISL_fSL_fLNS_15FloatRoundStyleE2EEESK_S1U_JEEENSA_5SM1004TMEM4LOAD26SM100_TMEM_LOAD_32dp32b32xES13_S1D_NSA_39AutoVectorizingCopyWithAssumedAlignmentILi128EEENSA_21SM90_TMA_STORE_IM2COLES1D_S28_S28_EEEvvEEEEvNT_6ParamsE,(.L_x_180 - _ZN7cutlass13device_kernelINS_4conv6kernel13ConvUniversalINS1_16ConvProblemShapeILNS1_8OperatorE1ELi3EEENS1_10collective14CollectiveConvINS1_47MainloopSm100TmaUmmaWarpSpecializedImplicitGemmILS5_1ELi16ELi3ELi1ELi2EN4cute5tupleIJNSA_1CILi1EEESD_SD_EEEEENSB_IJNSC_ILi128EEENSC_ILi64EEENSB_IJNSC_ILi32EEEEEEEEENS_6half_tESL_NSA_8TiledMMAINSA_8MMA_AtomIJNSA_20SM100_MMA_F16BF16_SSISL_SL_fLi128ELi64ELNSA_4UMMA5MajorE0ELSQ_1ELNSP_7ScaleInE0ELSR_0EEEEEENSA_6LayoutISE_NSB_IJNSC_ILi0EEESV_SV_EEEEENSB_IJNSA_10UnderscoreESY_SY_EEEEENS7_6detail27Sm100ImplicitGemmTileTraitsINSA_20SM90_TMA_LOAD_IM2COLENSA_14ComposedLayoutINSA_7SwizzleILi2ELi4ELi3EEENSA_18smem_ptr_flag_bitsILi16EEENSU_INSB_IJNSC_ILi8EEESI_EEENSB_IJSI_SD_EEEEEEEvEENS12_INSA_13SM90_TMA_LOADENS14_INS15_ILi3ELi4ELi3EEES18_NSU_INSB_IJSH_S19_EEENSB_IJSD_SH_EEEEEEEvEEEENS_8epilogue10collective18CollectiveEpilogueINS1N_23Sm100TmaWarpSpecializedILi3ELi2ELi32ELb1ELb0EEEJSK_NSB_IJNSU_ISG_SD_EENSU_ISI_SD_EEEEESL_NSB_IJNSB_IJllllEEESD_SV_EEESL_S1W_NS1N_6fusion15FusionCallbacksIS1R_NS1X_17LinearCombinationISL_fSL_fLNS_15FloatRoundStyleE2EEESK_S1U_JEEENSA_5SM1004TMEM4LOAD26SM100_TMEM_LOAD_32dp32b32xES13_S1D_NSA_39AutoVectorizingCopyWithAssumedAlignmentILi128EEENSA_21SM90_TMA_STORE_IM2COLES1D_S28_S28_EEEvvEEEEvNT_6ParamsE)
        .other          _ZN7cutlass13device_kernelINS_4conv6kernel13ConvUniversalINS1_16ConvProblemShapeILNS1_8OperatorE1ELi3EEENS1_10collective14CollectiveConvINS1_47MainloopSm100TmaUmmaWarpSpecializedImplicitGemmILS5_1ELi16ELi3ELi1ELi2EN4cute5tupleIJNSA_1CILi1EEESD_SD_EEEEENSB_IJNSC_ILi128EEENSC_ILi64EEENSB_IJNSC_ILi32EEEEEEEEENS_6half_tESL_NSA_8TiledMMAINSA_8MMA_AtomIJNSA_20SM100_MMA_F16BF16_SSISL_SL_fLi128ELi64ELNSA_4UMMA5MajorE0ELSQ_1ELNSP_7ScaleInE0ELSR_0EEEEEENSA_6LayoutISE_NSB_IJNSC_ILi0EEESV_SV_EEEEENSB_IJNSA_10UnderscoreESY_SY_EEEEENS7_6detail27Sm100ImplicitGemmTileTraitsINSA_20SM90_TMA_LOAD_IM2COLENSA_14ComposedLayoutINSA_7SwizzleILi2ELi4ELi3EEENSA_18smem_ptr_flag_bitsILi16EEENSU_INSB_IJNSC_ILi8EEESI_EEENSB_IJSI_SD_EEEEEEEvEENS12_INSA_13SM90_TMA_LOADENS14_INS15_ILi3ELi4ELi3EEES18_NSU_INSB_IJSH_S19_EEENSB_IJSD_SH_EEEEEEEvEEEENS_8epilogue10collective18CollectiveEpilogueINS1N_23Sm100TmaWarpSpecializedILi3ELi2ELi32ELb1ELb0EEEJSK_NSB_IJNSU_ISG_SD_EENSU_ISI_SD_EEEEESL_NSB_IJNSB_IJllllEEESD_SV_EEESL_S1W_NS1N_6fusion15FusionCallbacksIS1R_NS1X_17LinearCombinationISL_fSL_fLNS_15FloatRoundStyleE2EEESK_S1U_JEEENSA_5SM1004TMEM4LOAD26SM100_TMEM_LOAD_32dp32b32xES13_S1D_NSA_39AutoVectorizingCopyWithAssumedAlignmentILi128EEENSA_21SM90_TMA_STORE_IM2COLES1D_S28_S28_EEEvvEEEEvNT_6ParamsE,@"STO_CUDA_ENTRY STV_DEFAULT"
_ZN7cutlass13device_kernelINS_4conv6kernel13ConvUniversalINS1_16ConvProblemShapeILNS1_8OperatorE1ELi3EEENS1_10collective14CollectiveConvINS1_47MainloopSm100TmaUmmaWarpSpecializedImplicitGemmILS5_1ELi16ELi3ELi1ELi2EN4cute5tupleIJNSA_1CILi1EEESD_SD_EEEEENSB_IJNSC_ILi128EEENSC_ILi64EEENSB_IJNSC_ILi32EEEEEEEEENS_6half_tESL_NSA_8TiledMMAINSA_8MMA_AtomIJNSA_20SM100_MMA_F16BF16_SSISL_SL_fLi128ELi64ELNSA_4UMMA5MajorE0ELSQ_1ELNSP_7ScaleInE0ELSR_0EEEEEENSA_6LayoutISE_NSB_IJNSC_ILi0EEESV_SV_EEEEENSB_IJNSA_10UnderscoreESY_SY_EEEEENS7_6detail27Sm100ImplicitGemmTileTraitsINSA_20SM90_TMA_LOAD_IM2COLENSA_14ComposedLayoutINSA_7SwizzleILi2ELi4ELi3EEENSA_18smem_ptr_flag_bitsILi16EEENSU_INSB_IJNSC_ILi8EEESI_EEENSB_IJSI_SD_EEEEEEEvEENS12_INSA_13SM90_TMA_LOADENS14_INS15_ILi3ELi4ELi3EEES18_NSU_INSB_IJSH_S19_EEENSB_IJSD_SH_EEEEEEEvEEEENS_8epilogue10collective18CollectiveEpilogueINS1N_23Sm100TmaWarpSpecializedILi3ELi2ELi32ELb1ELb0EEEJSK_NSB_IJNSU_ISG_SD_EENSU_ISI_SD_EEEEESL_NSB_IJNSB_IJllllEEESD_SV_EEESL_S1W_NS1N_6fusion15FusionCallbacksIS1R_NS1X_17LinearCombinationISL_fSL_fLNS_15FloatRoundStyleE2EEESK_S1U_JEEENSA_5SM1004TMEM4LOAD26SM100_TMEM_LOAD_32dp32b32xES13_S1D_NSA_39AutoVectorizingCopyWithAssumedAlignmentILi128EEENSA_21SM90_TMA_STORE_IM2COLES1D_S28_S28_EEEvvEEEEvNT_6ParamsE:
[----:B------:R-:W1:Y:S01]  /*0000*/  LDC R1, c[0x0][0x37c] ;  /* 0x0000df00ff017b82 */ /* 0x000e620000000800 */
[----:B------:R-:W2:Y:S07]  /*0010*/  S2R R99, SR_TID.X ;  /* 0x0000000000637919 */ /* 0x000eae0000002100 */
[----:B------:R-:W3:Y:S01]  /*0020*/  LDC.64 R2, c[0x0][0x990] ;  /* 0x00026400ff027b82 */ /* 0x000ee20000000a00 */
[----:B------:R-:W-:Y:S01]  /*0030*/  ELECT P2, URZ, PT ;  /* 0x0000000000ff782f */ /* 0x000fe20003840000 */
[----:B-1----:R-:W-:Y:S01]  /*0040*/  VIADD R1, R1, 0xfffffff8 ;  /* 0xfffffff801017836 */ /* 0x002fe20000000000 */
[----:B------:R-:W-:-:S02]  /*0050*/  PRMT R90, RZ, 0x7610, R90 ;  /* 0x00007610ff5a7816 */ /* 0x000fc4000000005a */
[----:B---3--:R-:W-:-:S04]  /*0060*/  ISETP.NE.U32.AND P0, PT, R2, RZ, PT ;  /* 0x000000ff0200720c */ /* 0x008fc80003f05070 */
[----:B------:R-:W-:Y:S02]  /*0070*/  ISETP.NE.AND.EX P0, PT, R3, RZ, PT, P0 ;  /* 0x000000ff0300720c */ /* 0x000fe40003f05300 */
[----:B--2---:R-:W-:-:S05]  /*0080*/  SHF.R.U32.HI R91, RZ, 0x5, R99 ;  /* 0x00000005ff5b7819 */ /* 0x004fca0000011663 */
[----:B------:R-:W1:Y:S02]  /*0090*/  SHFL.IDX PT, R0, R91, RZ, 0x1f ;  /* 0x00001fff5b007589 */ /* 0x000e6400000e0000 */
[----:B-1----:R-:W-:-:S04]  /*00a0*/  R2UR UR15, R0 ;  /* 0x00000000000f72ca */ /* 0x002fc800000e0000 */
[----:B------:R-:W-:Y:S05]  /*00b0*/  @P0 BRA `(.L_x_0) ;  /* 0x0000000000300947 */ /* 0x000fea0003800000 */
[----:B------:R-:W1:Y:S02]  /*00c0*/  LDCU.64 UR4, c[0x0][0x988] ;  /* 0x00013100ff0477ac */ /* 0x000e640008000a00 */
[----:B-1----:R-:W-:-:S04]  /*00d0*/  UISETP.NE.U32.AND UP0, UPT, UR4, URZ, UPT ;  /* 0x000000ff0400728c */ /* 0x002fc8000bf05070 */
[----:B------:R-:W-:-:S09]  /*00e0*/  UISETP.NE.AND.EX UP0, UPT, UR5, URZ, UPT, UP0 ;  /* 0x000000ff0500728c */ /* 0x000fd2000bf05300 */
[----:B------:R-:W-:Y:S05]  /*00f0*/  BRA.U !UP0, `(.L_x_1) ;  /* 0x0000000108147547 */ /* 0x000fea000b800000 */
[----:B------:R-:W1:Y:S01]  /*0100*/  LDC.64 R4, c[0x0][0x988] ;  /* 0x00026200ff047b82 */ /* 0x000e620000000a00 */
[----:B------:R-:W1:Y:S02]  /*0110*/  LDCU.64 UR4, c[0x0][0x358] ;  /* 0x00006b00ff0477ac */ /* 0x000e640008000a00 */
[----:B-1----:R1:W5:Y:S01]  /*0120*/  LDG.E R41, desc[UR4][R4.64] ;  /* 0x0000000404297981 */ /* 0x002362000c1e1900 */
[----:B------:R-:W-:Y:S01]  /*0130*/  HFMA2 R90, -RZ, RZ, 0, 5.9604644775390625e-08 ;  /* 0x00000001ff5a7431 */ /* 0x000fe200000001ff */
[----:B------:R-:W-:Y:S05]  /*0140*/  BRA `(.L_x_0) ;  /* 0x00000000000c7947 */ /* 0x000fea0003800000 */
.L_x_1:
[----:B------:R-:W1:Y:S01]  /*0150*/  LDCU UR4, c[0x0][0x980] ;  /* 0x00013000ff0477ac */ /* 0x000e620008000800 */
[----:B------:R-:W-:Y:S01]  /*0160*/  HFMA2 R90, -RZ, RZ, 0, 5.9604644775390625e-08 ;  /* 0x00000001ff5a7431 */ /* 0x000fe200000001ff */
[----:B-1----:R-:W-:-:S07]  /*0170*/  MOV R41, UR4 ;  /* 0x0000000400297c02 */ /* 0x002fce0008000f00 */
.L_x_0:
[----:B------:R-:W2:Y:S02]  /*0180*/  LDCU.64 UR4, c[0x0][0x9b0] ;  /* 0x00013600ff0477ac */ /* 0x000ea40008000a00 */
[----:B--2---:R-:W-:-:S04]  /*0190*/  UISETP.NE.U32.AND UP0, UPT, UR4, URZ, UPT ;  /* 0x000000ff0400728c */ /* 0x004fc8000bf05070 */
[----:B------:R-:W-:-:S09]  /*01a0*/  UISETP.NE.AND.EX UP0, UPT, UR5, URZ, UPT, UP0 ;  /* 0x000000ff0500728c */ /* 0x000fd2000bf05300 */
[----:B------:R-:W-:Y:S05]  /*01b0*/  BRA.U UP0, `(.L_x_2) ;  /* 0x0000000100287547 */ /* 0x000fea000b800000 */
[----:B------:R-:W2:Y:S02]  /*01c0*/  LDCU.64 UR4, c[0x0][0x9a8] ;  /* 0x00013500ff0477ac */ /* 0x000ea40008000a00 */
[----:B--2---:R-:W-:-:S04]  /*01d0*/  UISETP.NE.U32.AND UP0, UPT, UR4, URZ, UPT ;  /* 0x000000ff0400728c */ /* 0x004fc8000bf05070 */
[----:B------:R-:W-:-:S09]  /*01e0*/  UISETP.NE.AND.EX UP0, UPT, UR5, URZ, UPT, UP0 ;  /* 0x000000ff0500728c */ /* 0x000fd2000bf05300 */
[----:B------:R-:W-:Y:S05]  /*01f0*/  BRA.U !UP0, `(.L_x_3) ;  /* 0x0000000108107547 */ /* 0x000fea000b800000 */
[----:B------:R-:W2:Y:S01]  /*0200*/  LDC.64 R38, c[0x0][0x9a8] ;  /* 0x00026a00ff267b82 */ /* 0x000ea20000000a00 */
[----:B------:R-:W2:Y:S02]  /*0210*/  LDCU.64 UR4, c[0x0][0x358] ;  /* 0x00006b00ff0477ac */ /* 0x000ea40008000a00 */
[----:B--2---:R2:W5:Y:S01]  /*0220*/  LDG.E R38, desc[UR4][R38.64] ;  /* 0x0000000426267981 */ /* 0x004562000c1e1900 */
[----:B------:R-:W-:Y:S05]  /*0230*/  BRA `(.L_x_2) ;  /* 0x0000000000087947 */ /* 0x000fea0003800000 */
.L_x_3:
[----:B------:R-:W2:Y:S02]  /*0240*/  LDCU UR4, c[0x0][0x9a0] ;  /* 0x00013400ff0477ac */ /* 0x000ea40008000800 */
[----:B--2---:R-:W-:Y:S02]  /*0250*/  MOV R38, UR4 ;  /* 0x0000000400267c02 */ /* 0x004fe40008000f00 */
.L_x_2:
[----:B-1----:R-:W1:Y:S01]  /*0260*/  LDC.64 R4, c[0x0][0x988] ;  /* 0x00026200ff047b82 */ /* 0x002e620000000a00 */
[----:B------:R-:W-:Y:S01]  /*0270*/  IMAD.U32 R0, RZ, RZ, UR15 ;  /* 0x0000000fff007e24 */ /* 0x000fe2000f8e00ff */
[----:B------:R-:W-:Y:S01]  /*0280*/  ISETP.EQ.U32.AND P4, PT, R2, RZ, PT ;  /* 0x000000ff0200720c */ /* 0x000fe20003f82070 */
[----:B------:R-:W-:Y:S03]  /*0290*/  BSSY.RECONVERGENT B0, `(.L_x_4) ;  /* 0x0000012000007945 */ /* 0x000fe60003800200 */
[----:B------:R-:W-:Y:S02]  /*02a0*/  ISETP.NE.OR P1, PT, R0, 0x1, !P2 ;  /* 0x000000010000780c */ /* 0x000fe40005725670 */
[----:B-1----:R-:W-:-:S04]  /*02b0*/  ISETP.NE.U32.AND P0, PT, R4, RZ, PT ;  /* 0x000000ff0400720c */ /* 0x002fc80003f05070 */
[----:B------:R-:W-:-:S13]  /*02c0*/  ISETP.NE.AND.EX P0, PT, R5, RZ, PT, P0 ;  /* 0x000000ff0500720c */ /* 0x000fda0003f05300 */
[----:B------:R-:W-:Y:S01]  /*02d0*/  VOTEU.ANY UP3, P0 ;  /* 0x0000000000ff7886 */ /* 0x000fe20000060100 */
[----:B------:R-:W-:Y:S02]  /*02e0*/  PLOP3.LUT P3, PT, PT, PT, UP3, 0x80, 0x8 ;  /* 0x000000000008781c */ /* 0x000fe40003f6f038 */
[----:B------:R-:W-:Y:S02]  /*02f0*/  ISETP.NE.OR P0, PT, R0, 0x3, !P2 ;  /* 0x000000030000780c */ /* 0x000fe40005705670 */
[----:B------:R-:W-:-:S04]  /*0300*/  ISETP.EQ.OR.EX P5, PT, R3, RZ, !P3, P4 ;  /* 0x000000ff0300720c */ /* 0x000fc80005fa2740 */
[----:B------:R-:W-:Y:S01]  /*0310*/  P2R R98, PR, RZ, 0x20 ;  /* 0x00000020ff627803 */ /* 0x000fe20000000000 */
[----:B------:R-:W-:Y:S05]  /*0320*/  @P1 BRA `(.L_x_5) ;  /* 0x0000000000201947 */ /* 0x000fea0003800000 */
[----:B------:R-:W1:Y:S02]  /*0330*/  LDCU.64 UR4, c[0x0][0x348] ;  /* 0x00006900ff0477ac */ /* 0x000e640008000a00 */
[----:B-1----:R-:W-:Y:S02]  /*0340*/  UIADD3 UR6, UP1, UPT, UR4, 0x80, URZ ;  /* 0x0000008004067890 */ /* 0x002fe4000ff3e0ff */
[----:B------:R-:W-:Y:S02]  /*0350*/  UIADD3 UR4, UP0, UPT, UR4, 0x200, URZ ;  /* 0x0000020004047890 */ /* 0x000fe4000ff1e0ff */
[----:B------:R-:W-:Y:S02]  /*0360*/  UIADD3.X UR7, UPT, UPT, URZ, UR5, URZ, UP1, !UPT ;  /* 0x00000005ff077290 */ /* 0x000fe40008ffe4ff */
[----:B------:R-:W-:-:S07]  /*0370*/  UIADD3.X UR5, UPT, UPT, URZ, UR5, URZ, UP0, !UPT ;  /* 0x00000005ff057290 */ /* 0x000fce00087fe4ff */
[----:B------:R1:W-:Y:S02]  /*0380*/  UTMACCTL.PF [UR6] ;  /* 0x00000000060079b9 */ /* 0x0003e40008040000 */
[----:B------:R1:W-:Y:S02]  /*0390*/  UTMACCTL.PF [UR4] ;  /* 0x00000000040079b9 */ /* 0x0003e40008040000 */
[----:B-1----:R-:W-:Y:S01]  /*03a0*/  NOP ;  /* 0x0000000000007918 */ /* 0x002fe20000000000 */
.L_x_5:
[----:B------:R-:W-:Y:S05]  /*03b0*/  BSYNC.RECONVERGENT B0 ;  /* 0x0000000000007941 */ /* 0x000fea0003800200 */
.L_x_4:
[----:B------:R-:W-:Y:S04]  /*03c0*/  BSSY.RECONVERGENT B0, `(.L_x_6) ;  /* 0x000000a000007945 */ /* 0x000fe80003800200 */
        /* <DEDUP_REMOVED lines=9> */
.L_x_7:
[----:B------:R-:W-:Y:S05]  /*0460*/  BSYNC.RECONVERGENT B0 ;  /* 0x0000000000007941 */ /* 0x000fea0003800200 */
.L_x_6:
[----:B------:R-:W-:Y:S01]  /*0470*/  UPLOP3.LUT UP2, UPT, UPT, UPT, UPT, 0x80, 0x8 ;  /* 0x000000000008789c */ /* 0x000fe20003f4f070 */
[----:B------:R-:W-:Y:S10]  /*0480*/  @!P5 BRA `(.L_x_8) ;  /* 0x000000000024d947 */ /* 0x000ff40003800000 */
[----:B------:R-:W-:Y:S01]  /*0490*/  ISETP.NE.U32.AND P1, PT, R2, RZ, PT ;  /* 0x000000ff0200720c */ /* 0x000fe20003f25070 */
[----:B------:R-:W-:Y:S01]  /*04a0*/  USEL UR4, URZ, 0xffffffff, UP3 ;  /* 0xffffffffff047887 */ /* 0x000fe20009800000 */
[----:B-----5:R-:W-:Y:S02]  /*04b0*/  FSETP.NEU.AND P0, PT, R41, RZ, PT ;  /* 0x000000ff2900720b */ /* 0x020fe40003f0d000 */
[----:B------:R-:W-:-:S11]  /*04c0*/  ISETP.NE.AND.EX P1, PT, R3, RZ, PT, P1 ;  /* 0x000000ff0300720c */ /* 0x000fd60003f25310 */
[----:B------:R-:W-:Y:S02]  /*04d0*/  VOTEU.ANY UP0, P0 ;  /* 0x0000000000ff7886 */ /* 0x000fe40000000100 */
[----:B------:R-:W-:-:S05]  /*04e0*/  VOTEU.ANY UP1, P1 ;  /* 0x0000000000ff7886 */ /* 0x000fca0000820100 */
[----:B------:R-:W-:-:S04]  /*04f0*/  @!UP1 USEL UR4, URZ, 0xffffffff, UP0 ;  /* 0xffffffffff049887 */ /* 0x000fc80008000000 */
[----:B------:R-:W-:-:S04]  /*0500*/  ULOP3.LUT UR4, UR4, 0x1, URZ, 0xc0, !UPT ;  /* 0x0000000104047892 */ /* 0x000fc8000f8ec0ff */
[----:B------:R-:W-:-:S11]  /*0510*/  UISETP.NE.U32.AND UP2, UPT, UR4, 0x1, UPT ;  /* 0x000000010400788c */ /* 0x000fd6000bf45070 */
.L_x_8:
[----:B------:R-:W1:Y:S01]  /*0520*/  SHFL.IDX PT, R2, R91, RZ, 0x1f ;  /* 0x00001fff5b027589 */ /* 0x000e6200000e0000 */
[----:B------:R-:W-:-:S04]  /*0530*/  UISETP.NE.AND UP0, UPT, UR15, 0x2, UPT ;  /* 0x000000020f00788c */ /* 0x000fc8000bf05270 */
[----:B------:R-:W-:Y:S01]  /*0540*/  USEL UR46, URZ, 0x1, UP0 ;  /* 0x00000001ff2e7887 */ /* 0x000fe20008000000 */
[----:B-1----:R-:W-:-:S13]  /*0550*/  ISETP.NE.AND P0, PT, R2, RZ, PT ;  /* 0x000000ff0200720c */ /* 0x002fda0003f05270 */
[----:B------:R-:W-:Y:S05]  /*0560*/  @P0 BRA `(.L_x_9) ;  /* 0x0000000000b40947 */ /* 0x000fea0003800000 */
[----:B------:R-:W-:Y:S01]  /*0570*/  ELECT P0, URZ, PT ;  /* 0x0000000000ff782f */ /* 0x000fe20003800000 */
[----:B------:R-:W-:-:S12]  /*0580*/  BSSY.RECONVERGENT B0, `(.L_x_9) ;  /* 0x000002b000007945 */ /* 0x000fd80003800200 */
[----:B------:R-:W-:Y:S05]  /*0590*/  @!P0 BRA `(.L_x_10) ;  /* 0x0000000000a48947 */ /* 0x000fea0003800000 */
[----:B------:R-:W1:Y:S01]  /*05a0*/  S2UR UR4, SR_CgaCtaId ;  /* 0x00000000000479c3 */ /* 0x000e620000008800 */
[----:B------:R-:W-:Y:S01]  /*05b0*/  UMOV UR5, 0x400 ;  /* 0x0000040000057882 */ /* 0x000fe20000000000 */
[----:B------:R-:W-:Y:S02]  /*05c0*/  UMOV UR6, 0x1 ;  /* 0x0000000100067882 */ /* 0x000fe40000000000 */
[----:B------:R-:W-:-:S04]  /*05d0*/  UIADD3 UR6, UPT, UPT, -UR6, 0x100000, URZ ;  /* 0x0010000006067890 */ /* 0x000fc8000fffe1ff */
[----:B------:R-:W-:Y:S02]  /*05e0*/  USHF.L.U32 UR7, UR6, 0xb, URZ ;  /* 0x0000000b06077899 */ /* 0x000fe400080006ff */
[----:B------:R-:W-:Y:S02]  /*05f0*/  USHF.L.U32 UR6, UR6, 0x1, URZ ;  /* 0x0000000106067899 */ /* 0x000fe400080006ff */
[----:B-1----:R-:W-:Y:S01]  /*0600*/  ULEA UR4, UR4, UR5, 0x18 ;  /* 0x0000000504047291 */ /* 0x002fe2000f8ec0ff */
[----:B------:R-:W1:Y:S11]  /*0610*/  FENCE.VIEW.ASYNC.S ;  /* 0x00000000000073c6 */ /* 0x000e760000000000 */
[----:B-1----:R1:W3:Y:S01]  /*0620*/  SYNCS.EXCH.64 URZ, [UR4], UR6 ;  /* 0x0000000604ff75b2 */ /* 0x0022e20008000100 */
[----:B------:R1:W4:Y:S01]  /*0630*/  SYNCS.EXCH.64 URZ, [UR4+0x80], UR6 ;  /* 0x0000800604ff75b2 */ /* 0x0003220008000100 */
[----:B------:R1:W1:Y:S01]  /*0640*/  SYNCS.EXCH.64 URZ, [UR4+0x8], UR6 ;  /* 0x0000080604ff75b2 */ /* 0x0002620008000100 */
        /* <DEDUP_REMOVED lines=29> */
[----:B---34-:R-:W-:Y:S01]  /*0820*/  NOP ;  /* 0x0000000000007918 */ /* 0x018fe20000000000 */
.L_x_10:
[----:B-1----:R-:W-:Y:S05]  /*0830*/  BSYNC.RECONVERGENT B0 ;  /* 0x0000000000007941 */ /* 0x002fea0003800200 */
.L_x_9:
[----:B------:R-:W1:Y:S01]  /*0840*/  SHFL.IDX PT, R2, R91, RZ, 0x1f ;  /* 0x00001fff5b027589 */ /* 0x000e6200000e0000 */
[----:B------:R-:W-:Y:S01]  /*0850*/  NOP ;  /* 0x0000000000007918 */ /* 0x000fe20000000000 */
[----:B-1----:R-:W-:-:S13]  /*0860*/  ISETP.NE.AND P0, PT, R2, 0x1, PT ;  /* 0x000000010200780c */ /* 0x002fda0003f05270 */
[----:B------:R-:W-:Y:S05]  /*0870*/  @P0 BRA `(.L_x_11) ;  /* 0x0000000000500947 */ /* 0x000fea0003800000 */
[----:B------:R-:W1:Y:S01]  /*0880*/  S2UR UR4, SR_CgaCtaId ;  /* 0x00000000000479c3 */ /* 0x000e620000008800 */
[----:B------:R-:W-:Y:S01]  /*0890*/  UMOV UR5, 0x400 ;  /* 0x0000040000057882 */ /* 0x000fe20000000000 */
[----:B------:R-:W-:Y:S01]  /*08a0*/  UMOV UR8, 0x20 ;  /* 0x0000002000087882 */ /* 0x000fe20000000000 */
[----:B------:R-:W-:Y:S01]  /*08b0*/  UMOV UR6, 0x80 ;  /* 0x0000008000067882 */ /* 0x000fe20000000000 */
[----:B------:R-:W-:-:S04]  /*08c0*/  UIADD3 UR8, UPT, UPT, -UR8, 0x100000, URZ ;  /* 0x0010000008087890 */ /* 0x000fc8000fffe1ff */
[----:B------:R-:W-:Y:S02]  /*08d0*/  USHF.L.U32 UR9, UR8, 0xb, URZ ;  /* 0x0000000b08097899 */ /* 0x000fe400080006ff */
[----:B------:R-:W-:Y:S02]  /*08e0*/  USHF.L.U32 UR8, UR8, 0x1, URZ ;  /* 0x0000000108087899 */ /* 0x000fe400080006ff */
[----:B------:R-:W-:-:S04]  /*08f0*/  UIADD3 UR6, UPT, UPT, -UR6, 0x100000, URZ ;  /* 0x0010000006067890 */ /* 0x000fc8000fffe1ff */
[----:B------:R-:W-:Y:S02]  /*0900*/  USHF.L.U32 UR7, UR6, 0xb, URZ ;  /* 0x0000000b06077899 */ /* 0x000fe400080006ff */
[----:B------:R-:W-:Y:S01]  /*0910*/  USHF.L.U32 UR6, UR6, 0x1, URZ ;  /* 0x0000000106067899 */ /* 0x000fe200080006ff */
[----:B------:R-:W-:Y:S01]  /*0920*/  ELECT P0, URZ, PT ;  /* 0x0000000000ff782f */ /* 0x000fe20003800000 */
[----:B-1----:R-:W-:Y:S01]  /*0930*/  ULEA UR4, UR4, UR5, 0x18 ;  /* 0x0000000504047291 */ /* 0x002fe2000f8ec0ff */
[----:B------:R-:W1:Y:S11]  /*0940*/  FENCE.VIEW.ASYNC.S ;  /* 0x00000000000073c6 */ /* 0x000e760000000000 */
[----:B-1----:R1:W3:Y:S01]  /*0950*/  SYNCS.EXCH.64 URZ, [UR4+0x100], UR8 ;  /* 0x0001000804ff75b2 */ /* 0x0022e20008000100 */
[----:B------:R1:W4:Y:S01]  /*0960*/  SYNCS.EXCH.64 URZ, [UR4+0x118], UR6 ;  /* 0x0001180604ff75b2 */ /* 0x0003220008000100 */
[----:B------:R1:W1:Y:S01]  /*0970*/  SYNCS.EXCH.64 URZ, [UR4+0x108], UR8 ;  /* 0x0001080804ff75b2 */ /* 0x0002620008000100 */
[----:B------:R1:W1:Y:S01]  /*0980*/  SYNCS.EXCH.64 URZ, [UR4+0x120], UR6 ;  /* 0x0001200604ff75b2 */ /* 0x0002620008000100 */
[----:B------:R1:W1:Y:S01]  /*0990*/  SYNCS.EXCH.64 URZ, [UR4+0x110], UR8 ;  /* 0x0001100804ff75b2 */ /* 0x0002620008000100 */
[----:B------:R1:W1:Y:S01]  /*09a0*/  SYNCS.EXCH.64 URZ, [UR4+0x128], UR6 ;  /* 0x0001280604ff75b2 */ /* 0x0002620008000100 */
[----:B------:R-:W-:Y:S01]  /*09b0*/  NOP ;  /* 0x0000000000007918 */ /* 0x000fe20000000000 */
.L_x_11:
[----:B------:R-:W2:Y:S01]  /*09c0*/  SHFL.IDX PT, R2, R91, RZ, 0x1f ;  /* 0x00001fff5b027589 */ /* 0x000ea200000e0000 */
[----:B------:R-:W-:Y:S01]  /*09d0*/  NOP ;  /* 0x0000000000007918 */ /* 0x000fe20000000000 */
[----:B--2---:R-:W-:-:S13]  /*09e0*/  ISETP.NE.AND P0, PT, R2, 0x3, PT ;  /* 0x000000030200780c */ /* 0x004fda0003f05270 */
[----:B------:R-:W-:Y:S05]  /*09f0*/  @P0 BRA `(.L_x_12) ;  /* 0x0000000000300947 */ /* 0x000fea0003800000 */
[----:B-1----:R-:W1:Y:S01]  /*0a00*/  S2UR UR4, SR_CgaCtaId ;  /* 0x00000000000479c3 */ /* 0x002e620000008800 */
[----:B------:R-:W-:Y:S01]  /*0a10*/  UMOV UR6, 0x400 ;  /* 0x0000040000067882 */ /* 0x000fe20000000000 */
[----:B------:R-:W-:Y:S01]  /*0a20*/  UMOV UR5, 0x20 ;  /* 0x0000002000057882 */ /* 0x000fe20000000000 */
[----:B------:R-:W-:Y:S01]  /*0a30*/  ELECT P0, URZ, PT ;  /* 0x0000000000ff782f */ /* 0x000fe20003800000 */
[----:B-1----:R-:W-:Y:S02]  /*0a40*/  ULEA UR6, UR4, UR6, 0x18 ;  /* 0x0000000604067291 */ /* 0x002fe4000f8ec0ff */
[----:B------:R-:W-:-:S04]  /*0a50*/  UIADD3 UR4, UPT, UPT, -UR5, 0x100000, URZ ;  /* 0x0010000005047890 */ /* 0x000fc8000fffe1ff */
[----:B------:R-:W-:Y:S02]  /*0a60*/  USHF.L.U32 UR5, UR4, 0xb, URZ ;  /* 0x0000000b04057899 */ /* 0x000fe400080006ff */
[----:B------:R-:W-:Y:S01]  /*0a70*/  USHF.L.U32 UR4, UR4, 0x1, URZ ;  /* 0x0000000104047899 */ /* 0x000fe200080006ff */
[----:B------:R-:W1:Y:S11]  /*0a80*/  FENCE.VIEW.ASYNC.S ;  /* 0x00000000000073c6 */ /* 0x000e760000000000 */
[----:B-1----:R2:W1:Y:S01]  /*0a90*/  SYNCS.EXCH.64 URZ, [UR6+0x130], UR4 ;  /* 0x0001300406ff75b2 */ /* 0x0024620008000100 */
[----:B------:R2:W1:Y:S02]  /*0aa0*/  SYNCS.EXCH.64 URZ, [UR6+0x138], UR4 ;  /* 0x0001380406ff75b2 */ /* 0x0004640008000100 */
[----:B--2---:R-:W-:Y:S01]  /*0ab0*/  NOP ;  /* 0x0000000000007918 */ /* 0x004fe20000000000 */
.L_x_12:
[----:B------:R-:W2:Y:S01]  /*0ac0*/  SHFL.IDX PT, R2, R91, RZ, 0x1f ;  /* 0x00001fff5b027589 */ /* 0x000ea200000e0000 */
[----:B------:R-:W-:Y:S01]  /*0ad0*/  NOP ;  /* 0x0000000000007918 */ /* 0x000fe20000000000 */
[----:B--2---:R-:W-:-:S13]  /*0ae0*/  ISETP.NE.AND P0, PT, R2, 0x4, PT ;  /* 0x000000040200780c */ /* 0x004fda0003f05270 */
[----:B------:R-:W-:Y:S05]  /*0af0*/  @P0 BRA `(.L_x_13) ;  /* 0x0000000000440947 */ /* 0x000fea0003800000 */
[----:B-1----:R-:W1:Y:S01]  /*0b00*/  S2UR UR6, SR_CgaCtaId ;  /* 0x00000000000679c3 */ /* 0x002e620000008800 */
[----:B------:R-:W-:Y:S01]  /*0b10*/  UMOV UR4, 0x100 ;  /* 0x0000010000047882 */ /* 0x000fe20000000000 */
[----:B------:R-:W-:Y:S01]  /*0b20*/  UMOV UR5, 0x400 ;  /* 0x0000040000057882 */ /* 0x000fe20000000000 */
[----:B------:R-:W-:Y:S01]  /*0b30*/  USEL UR4, UR4, 0xe0, UP2 ;  /* 0x000000e004047887 */ /* 0x000fe20009000000 */
[----:B------:R-:W-:Y:S01]  /*0b40*/  UMOV UR8, 0x1 ;  /* 0x0000000100087882 */ /* 0x000fe20000000000 */
[----:B------:R-:W-:Y:S01]  /*0b50*/  ELECT P0, URZ, PT ;  /* 0x0000000000ff782f */ /* 0x000fe20003800000 */
[----:B------:R-:W-:-:S04]  /*0b60*/  UIADD3 UR8, UPT, UPT, -UR8, 0x100000, URZ ;  /* 0x0010000008087890 */ /* 0x000fc8000fffe1ff */
[----:B------:R-:W-:Y:S02]  /*0b70*/  USHF.L.U32 UR9, UR8, 0xb, URZ ;  /* 0x0000000b08097899 */ /* 0x000fe400080006ff */
[----:B------:R-:W-:Y:S02]  /*0b80*/  USHF.L.U32 UR8, UR8, 0x1, URZ ;  /* 0x0000000108087899 */ /* 0x000fe400080006ff */
[----:B-1----:R-:W-:Y:S02]  /*0b90*/  ULEA UR6, UR6, UR5, 0x18 ;  /* 0x0000000506067291 */ /* 0x002fe4000f8ec0ff */
[----:B------:R-:W-:-:S04]  /*0ba0*/  UIADD3 UR4, UPT, UPT, -UR4, 0x100000, URZ ;  /* 0x0010000004047890 */ /* 0x000fc8000fffe1ff */
[----:B------:R-:W-:Y:S02]  /*0bb0*/  USHF.L.U32 UR5, UR4, 0xb, URZ ;  /* 0x0000000b04057899 */ /* 0x000fe400080006ff */
[----:B------:R-:W-:Y:S01]  /*0bc0*/  USHF.L.U32 UR4, UR4, 0x1, URZ ;  /* 0x0000000104047899 */ /* 0x000fe200080006ff */
[----:B------:R-:W1:Y:S03]  /*0bd0*/  FENCE.VIEW.ASYNC.S ;  /* 0x00000000000073c6 */ /* 0x000e660000000000 */
[----:B-1----:R2:W1:Y:S08]  /*0be0*/  SYNCS.EXCH.64 URZ, [UR6+0x140], UR8 ;  /* 0x0001400806ff75b2 */ /* 0x0024700008000100 */
[----:B------:R2:W1:Y:S02]  /*0bf0*/  SYNCS.EXCH.64 URZ, [UR6+0x148], UR4 ;  /* 0x0001480406ff75b2 */ /* 0x0004640008000100 */
[----:B--2---:R-:W-:Y:S01]  /*0c00*/  NOP ;  /* 0x0000000000007918 */ /* 0x004fe20000000000 */
.L_x_13:
[----:B------:R-:W2:Y:S01]  /*0c10*/  SHFL.IDX PT, R2, R91, RZ, 0x1f ;  /* 0x00001fff5b027589 */ /* 0x000ea200000e0000 */
[----:B------:R-:W1:Y:S01]  /*0c20*/  S2UR UR50, SR_CTAID.X ;  /* 0x00000000003279c3 */ /* 0x000e620000002500 */
[----:B------:R-:W-:-:S07]  /*0c30*/  NOP ;  /* 0x0000000000007918 */ /* 0x000fce0000000000 */
[----:B------:R-:W1:Y:S01]  /*0c40*/  S2UR UR22, SR_CTAID.Y ;  /* 0x00000000001679c3 */ /* 0x000e620000002600 */
[----:B--2---:R-:W-:-:S13]  /*0c50*/  ISETP.NE.AND P0, PT, R2, 0x5, PT ;  /* 0x000000050200780c */ /* 0x004fda0003f05270 */
[----:B-1----:R-:W-:Y:S05]  /*0c60*/  @P0 BRA `(.L_x_14) ;  /* 0x0000000000480947 */ /* 0x002fea0003800000 */
        /* <DEDUP_REMOVED lines=13> */
[----:B-1----:R1:W2:Y:S01]  /*0d40*/  SYNCS.EXCH.64 URZ, [UR4+0x150], UR8 ;  /* 0x0001500804ff75b2 */ /* 0x0022a20008000100 */
[----:B------:R1:W1:Y:S01]  /*0d50*/  SYNCS.EXCH.64 URZ, [UR4+0x160], UR6 ;  /* 0x0001600604ff75b2 */ /* 0x0002620008000100 */
[----:B------:R1:W1:Y:S01]  /*0d60*/  SYNCS.EXCH.64 URZ, [UR4+0x158], UR8 ;  /* 0x0001580804ff75b2 */ /* 0x0002620008000100 */
[----:B------:R1:W1:Y:S01]  /*0d70*/  SYNCS.EXCH.64 URZ, [UR4+0x168], UR6 ;  /* 0x0001680604ff75b2 */ /* 0x0002620008000100 */
[----:B------:R-:W-:Y:S01]  /*0d80*/  NOP ;  /* 0x0000000000007918 */ /* 0x000fe20000000000 */
.L_x_14:
[----:B------:R-:W-:-:S05]  /*0d90*/  CS2R.32 R85, SR_CgaSize ;  /* 0x0000000000557805 */ /* 0x000fca0000008a00 */
[----:B------:R-:W-:-:S05]  /*0da0*/  IMAD R85, R85, -0xa0, RZ ;  /* 0xffffff6055557824 */ /* 0x000fca00078e02ff */
[----:B------:R-:W-:-:S14]  /*0db0*/  R2UR UR5, R85 ;  /* 0x00000000550572ca */ /* 0x000fdc00000e0000 */
[----:B------:R-:W3:Y:S01]  /*0dc0*/  LDCU UR5, c[0x0][UR5+0x2b0] ;  /* 0x00005600050577ac */ /* 0x000ee20008000800 */
[----:B------:R-:W-:Y:S02]  /*0dd0*/  I2FP.F32.U32 R5, UR50 ;  /* 0x0000003200057c45 */ /* 0x000fe40008201000 */
[----:B------:R-:W-:-:S05]  /*0de0*/  CS2R.32 R2, SR_CgaSize ;  /* 0x0000000000027805 */ /* 0x000fca0000008a00 */
[----:B------:R-:W-:-:S06]  /*0df0*/  IMAD R2, R2, -0xa0, RZ ;  /* 0xffffff6002027824 */ /* 0x000fcc00078e02ff */
[----:B------:R-:W4:Y:S01]  /*0e00*/  LDC R2, c[0x0][R2+0x2a0] ;  /* 0x0000a80002027b82 */ /* 0x000f220000000800 */
[----:B------:R-:W-:Y:S02]  /*0e10*/  I2FP.F32.U32 R4, UR22 ;  /* 0x0000001600047c45 */ /* 0x000fe40008201000 */
[----:B------:R-:W-:-:S05]  /*0e20*/  CS2R.32 R85, SR_CgaSize ;  /* 0x0000000000557805 */ /* 0x000fca0000008a00 */
[----:B------:R-:W-:-:S05]  /*0e30*/  IMAD R85, R85, -0xa0, RZ ;  /* 0xffffff6055557824 */ /* 0x000fca00078e02ff */
[----:B-1----:R-:W-:-:S14]  /*0e40*/  R2UR UR4, R85 ;  /* 0x00000000550472ca */ /* 0x002fdc00000e0000 */
[----:B------:R-:W1:Y:S01]  /*0e50*/  LDCU UR4, c[0x0][UR4+0x2b4] ;  /* 0x00005680040477ac */ /* 0x000e620008000800 */
[----:B------:R-:W-:Y:S01]  /*0e60*/  NOP ;  /* 0x0000000000007918 */ /* 0x000fe20000000000 */
[----:B------:R-:W2:Y:S01]  /*0e70*/  S2R R17, SR_CTAID.Z ;  /* 0x0000000000117919 */ /* 0x000ea20000002700 */
[----:B------:R-:W4:Y:S01]  /*0e80*/  LDCU UR18, c[0x0][0xc24] ;  /* 0x00018480ff1277ac */ /* 0x000f220008000800 */
[----:B------:R-:W-:-:S05]  /*0e90*/  CS2R.32 R3, SR_CgaSize ;  /* 0x0000000000037805 */ /* 0x000fca0000008a00 */
[----:B------:R-:W-:-:S06]  /*0ea0*/  IMAD R3, R3, -0xa0, RZ ;  /* 0xffffff6003037824 */ /* 0x000fcc00078e02ff */
[----:B------:R-:W2:Y:S01]  /*0eb0*/  LDC R3, c[0x0][R3+0x2a4] ;  /* 0x0000a90003037b82 */ /* 0x000ea20000000800 */
[----:B---3--:R-:W-:Y:S01]  /*0ec0*/  FMUL R5, R5, UR5 ;  /* 0x0000000505057c20 */ /* 0x008fe20008400000 */
[----:B-1----:R-:W-:-:S03]  /*0ed0*/  FMUL R4, R4, UR4 ;  /* 0x0000000404047c20 */ /* 0x002fc60008400000 */
[----:B------:R-:W1:Y:S01]  /*0ee0*/  F2I.U32.TRUNC.NTZ R85, R5 ;  /* 0x0000000500557305 */ /* 0x000e62000020f000 */
[----:B----4-:R-:W-:-:S07]  /*0ef0*/  UISETP.GE.AND UP0, UPT, UR18, 0x1, UPT ;  /* 0x000000011200788c */ /* 0x010fce000bf06270 */
[----:B------:R-:W3:Y:S01]  /*0f00*/  F2I.U32.TRUNC.NTZ R84, R4 ;  /* 0x0000000400547305 */ /* 0x000ee2000020f000 */
[----:B-1----:R-:W-:-:S05]  /*0f10*/  IADD3 R85, PT, PT, -R85, RZ, RZ ;  /* 0x000000ff55557210 */ /* 0x002fca0007ffe1ff */
[----:B------:R-:W-:Y:S01]  /*0f20*/  IMAD R85, R2, R85, UR50 ;  /* 0x0000003202557e24 */ /* 0x000fe2000f8e0255 */
[----:B---3--:R-:W-:-:S05]  /*0f30*/  IADD3 R84, PT, PT, -R84, RZ, RZ ;  /* 0x000000ff54547210 */ /* 0x008fca0007ffe1ff */
[----:B--2---:R-:W-:Y:S01]  /*0f40*/  IMAD R84, R3, R84, UR22 ;  /* 0x0000001603547e24 */ /* 0x004fe2000f8e0254 */
[----:B------:R-:W-:Y:S06]  /*0f50*/  BAR.SYNC.DEFER_BLOCKING 0x0 ;  /* 0x0000000000007b1d */ /* 0x000fec0000010000 */
[----:B------:R-:W-:Y:S05]  /*0f60*/  BRA.U !UP0, `(.L_x_15) ;  /* 0x0000000108d47547 */ /* 0x000fea000b800000 */
[----:B------:R-:W1:Y:S01]  /*0f70*/  LDCU.128 UR24, c[0x0][0xc10] ;  /* 0x00018200ff1877ac */ /* 0x000e620008000c00 */
[----:B------:R-:W2:Y:S01]  /*0f80*/  LDCU UR14, c[0x0][0x370] ;  /* 0x00006e00ff0e77ac */ /* 0x000ea20008000800 */
[----:B------:R-:W3:Y:S01]  /*0f90*/  LDCU UR6, c[0x0][0x374] ;  /* 0x00006e80ff0677ac */ /* 0x000ee20008000800 */
[----:B------:R-:W4:Y:S01]  /*0fa0*/  LDCU UR19, c[0x0][0xc0c] ;  /* 0x00018180ff1377ac */ /* 0x000f220008000800 */
[----:B------:R-:W4:Y:S01]  /*0fb0*/  LDCU UR20, c[0x0][0xc20] ;  /* 0x00018400ff1477ac */ /* 0x000f220008000800 */
[----:B------:R-:W4:Y:S01]  /*0fc0*/  LDCU.64 UR16, c[0x0][0xc28] ;  /* 0x00018500ff1077ac */ /* 0x000f220008000a00 */
[----:B-1----:R-:W-:Y:S02]  /*0fd0*/  UISETP.NE.AND UP0, UPT, UR26, 0x1, UPT ;  /* 0x000000011a00788c */ /* 0x002fe4000bf05270 */
[----:B---3--:R-:W-:Y:S02]  /*0fe0*/  UIMAD.WIDE.U32 UR4, UR6, UR27, URZ ;  /* 0x0000001b060472a5 */ /* 0x008fe4000f8e00ff */
[----:B--2---:R-:W-:-:S02]  /*0ff0*/  UIMAD.WIDE.U32 UR8, UR14, UR24, URZ ;  /* 0x000000180e0872a5 */ /* 0x004fc4000f8e00ff */
[----:B----4-:R-:W-:Y:S02]  /*1000*/  UISETP.NE.AND UP1, UPT, UR19, 0x1, UPT ;  /* 0x000000011300788c */ /* 0x010fe4000bf25270 */
[----:B------:R-:W-:Y:S01]  /*1010*/  UISETP.NE.AND UP4, UPT, UR18, 0x1, UPT ;  /* 0x000000011200788c */ /* 0x000fe2000bf85270 */
[----:B------:R-:W-:Y:S01]  /*1020*/  UMOV UR4, UR5 ;  /* 0x0000000500047c82 */ /* 0x000fe20008000000 */
[----:B------:R-:W-:Y:S02]  /*1030*/  UIMAD.WIDE.U32 UR10, UR22, UR27, URZ ;  /* 0x0000001b160a72a5 */ /* 0x000fe4000f8e00ff */
[----:B------:R-:W-:Y:S02]  /*1040*/  @UP0 USHF.R.U32.HI UR6, URZ, UR20, UR4 ;  /* 0x00000014ff060299 */ /* 0x000fe40008011604 */
[----:B------:R-:W-:Y:S01]  /*1050*/  UIMAD.WIDE.U32 UR12, UR50, UR24, URZ ;  /* 0x00000018320c72a5 */ /* 0x000fe2000f8e00ff */
[----:B------:R-:W-:Y:S02]  /*1060*/  UMOV UR4, UR9 ;  /* 0x0000000900047c82 */ /* 0x000fe40008000000 */
[----:B------:R-:W-:Y:S01]  /*1070*/  UMOV UR7, UR11 ;  /* 0x0000000b00077c82 */ /* 0x000fe20008000000 */
[----:B------:R-:W-:-:S02]  /*1080*/  @UP1 USHF.R.U32.HI UR14, URZ, UR25, UR4 ;  /* 0x00000019ff0e1299 */ /* 0x000fc40008011604 */
[----:B------:R-:W-:Y:S02]  /*1090*/  UIMAD.WIDE.U32 UR4, UR6, UR16, URZ ;  /* 0x00000010060472a5 */ /* 0x000fe4000f8e00ff */
[----:B------:R-:W-:Y:S02]  /*10a0*/  UIMAD.WIDE.U32 UR8, UR14, UR16, URZ ;  /* 0x000000100e0872a5 */ /* 0x000fe4000f8e00ff */
[----:B------:R-:W-:-:S03]  /*10b0*/  USHF.R.U32.HI UR10, URZ, UR20, UR7 ;  /* 0x00000014ff0a7299 */ /* 0x000fc60008011607 */
[----:B------:R-:W-:Y:S01]  /*10c0*/  UMOV UR4, UR5 ;  /* 0x0000000500047c82 */ /* 0x000fe20008000000 */
[----:B------:R-:W-:Y:S01]  /*10d0*/  UMOV UR7, UR13 ;  /* 0x0000000d00077c82 */ /* 0x000fe20008000000 */
[----:B------:R-:W-:Y:S01]  /*10e0*/  @UP4 USHF.R.U32.HI UR6, URZ, UR17, UR4 ;  /* 0x00000011ff064299 */ /* 0x000fe20008011604 */
[----:B------:R-:W-:Y:S01]  /*10f0*/  UMOV UR5, UR9 ;  /* 0x0000000900057c82 */ /* 0x000fe20008000000 */
[----:B------:R-:W-:Y:S02]  /*1100*/  USHF.R.U32.HI UR7, URZ, UR25, UR7 ;  /* 0x00000019ff077299 */ /* 0x000fe40008011607 */
[----:B------:R-:W-:Y:S02]  /*1110*/  USEL UR4, UR22, UR10, !UP0 ;  /* 0x0000000a16047287 */ /* 0x000fe4000c000000 */
[----:B------:R-:W-:Y:S02]  /*1120*/  UIMAD UR6, UR6, UR18, URZ ;  /* 0x00000012060672a4 */ /* 0x000fe4000f8e02ff */
[----:B------:R-:W-:-:S02]  /*1130*/  @UP4 USHF.R.U32.HI UR14, URZ, UR17, UR5 ;  /* 0x00000011ff0e4299 */ /* 0x000fc40008011605 */
[----:B------:R-:W-:Y:S02]  /*1140*/  USEL UR5, UR50, UR7, !UP1 ;  /* 0x0000000732057287 */ /* 0x000fe4000c800000 */
[----:B------:R-:W-:Y:S02]  /*1150*/  UISETP.GE.AND UP0, UPT, UR4, UR6, UPT ;  /* 0x000000060400728c */ /* 0x000fe4000bf06270 */
[----:B------:R-:W-:Y:S02]  /*1160*/  UIMAD UR8, UR14, UR18, URZ ;  /* 0x000000120e0872a4 */ /* 0x000fe4000f8e02ff */
[----:B------:R-:W-:Y:S02]  /*1170*/  UIMAD.WIDE.U32 UR6, UR4, UR16, URZ ;  /* 0x00000010040672a5 */ /* 0x000fe4000f8e00ff */
[----:B------:R-:W-:Y:S02]  /*1180*/  UISETP.GE.OR UP0, UPT, UR5, UR8, UP0 ;  /* 0x000000080500728c */ /* 0x000fe40008706670 */
[----:B------:R-:W-:-:S02]  /*1190*/  UIMAD.WIDE.U32 UR8, UR5, UR16, URZ ;  /* 0x00000010050872a5 */ /* 0x000fc4000f8e00ff */
[----:B------:R-:W-:Y:S01]  /*11a0*/  UIADD3 UR10, UPT, UPT, -UR4, URZ, URZ ;  /* 0x000000ff040a7290 */ /* 0x000fe2000fffe1ff */
[----:B------:R-:W-:Y:S02]  /*11b0*/  UMOV UR6, UR7 ;  /* 0x0000000700067c82 */ /* 0x000fe40008000000 */
[----:B------:R-:W-:Y:S02]  /*11c0*/  USHF.R.U32.HI UR6, URZ, UR17, UR6 ;  /* 0x00000011ff067299 */ /* 0x000fe40008011606 */
[----:B------:R-:W-:Y:S02]  /*11d0*/  UIMAD UR10, UR26, UR10, UR22 ;  /* 0x0000000a1a0a72a4 */ /* 0x000fe4000f8e0216 */
[----:B------:R-:W-:Y:S01]  /*11e0*/  USEL UR6, UR4, UR6, !UP4 ;  /* 0x0000000604067287 */ /* 0x000fe2000e000000 */
[----:B------:R-:W-:Y:S01]  /*11f0*/  @!UP0 UMOV UR7, UR9 ;  /* 0x0000000900078c82 */ /* 0x000fe20008000000 */
[----:B------:R-:W-:Y:S02]  /*1200*/  UIADD3 UR9, UPT, UPT, -UR5, URZ, URZ ;  /* 0x000000ff05097290 */ /* 0x000fe4000fffe1ff */
[----:B------:R-:W-:-:S02]  /*1210*/  @!UP0 USHF.R.U32.HI UR7, URZ, UR17, UR7 ;  /* 0x00000011ff078299 */ /* 0x000fc40008011607 */
[----:B------:R-:W-:Y:S02]  /*1220*/  UIADD3 UR8, UPT, UPT, -UR6, URZ, URZ ;  /* 0x000000ff06087290 */ /* 0x000fe4000fffe1ff */
[----:B------:R-:W-:Y:S02]  /*1230*/  @!UP0 USEL UR7, UR5, UR7, !UP4 ;  /* 0x0000000705078287 */ /* 0x000fe4000e000000 */
[----:B------:R-:W-:Y:S02]  /*1240*/  UIMAD UR8, UR18, UR8, UR4 ;  /* 0x00000008120872a4 */ /* 0x000fe4000f8e0204 */
[----:B------:R-:W-:Y:S02]  /*1250*/  @!UP0 UIADD3 UR6, UPT, UPT, UR6, -UR7, URZ ;  /* 0x8000000706068290 */ /* 0x000fe4000fffe0ff */
[----:B------:R-:W-:Y:S02]  /*1260*/  @!UP0 UIMAD UR8, UR8, UR14, UR7 ;  /* 0x0000000e080882a4 */ /* 0x000fe4000f8e0207 */
[----:B------:R-:W-:-:S02]  /*1270*/  @!UP0 UIMAD UR4, UR6, UR18, UR5 ;  /* 0x00000012060482a4 */ /* 0x000fc4000f8e0205 */
[----:B------:R-:W-:Y:S02]  /*1280*/  UIMAD UR6, UR19, UR9, UR50 ;  /* 0x00000009130672a4 */ /* 0x000fe4000f8e0232 */
[----:B------:R-:W-:Y:S01]  /*1290*/  UIMAD UR22, UR4, UR26, UR10 ;  /* 0x0000001a041672a4 */ /* 0x000fe2000f8e020a */
[----:B------:R-:W-:Y:S02]  /*12a0*/  @!UP0 UMOV UR5, UR8 ;  /* 0x0000000800058c82 */ /* 0x000fe40008000000 */
[----:B------:R-:W-:-:S12]  /*12b0*/  UIMAD UR50, UR5, UR19, UR6 ;  /* 0x00000013053272a4 */ /* 0x000fd8000f8e0206 */
.L_x_15:
[----:B------:R-:W1:Y:S02]  /*12c0*/  LDCU UR4, c[0x0][0xc30] ;  /* 0x00018600ff0477ac */ /* 0x000e640008000800 */
[----:B-1----:R-:W-:-:S09]  /*12d0*/  UISETP.NE.AND UP0, UPT, UR4, 0x1, UPT ;  /* 0x000000010400788c */ /* 0x002fd2000bf05270 */
[----:B------:R-:W-:Y:S05]  /*12e0*/  BRA.U UP0, `(.L_x_16) ;  /* 0x0000000100447547 */ /* 0x000fea000b800000 */
[----:B------:R-:W1:Y:S01]  /*12f0*/  LDCU.128 UR8, c[0x0][0xc10] ;  /* 0x00018200ff0877ac */ /* 0x000e620008000c00 */
[----:B------:R-:W2:Y:S01]  /*1300*/  LDCU UR12, c[0x0][0xc0c] ;  /* 0x00018180ff0c77ac */ /* 0x000ea20008000800 */
[----:B------:R-:W3:Y:S01]  /*1310*/  LDCU UR13, c[0x0][0xc20] ;  /* 0x00018400ff0d77ac */ /* 0x000ee20008000800 */
[----:B-1----:R-:W-:Y:S02]  /*1320*/  UIMAD.WIDE.U32 UR6, UR50, UR8, URZ ;  /* 0x00000008320672a5 */ /* 0x002fe4000f8e00ff */
[----:B------:R-:W-:Y:S02]  /*1330*/  UIMAD.WIDE.U32 UR4, UR22, UR11, URZ ;  /* 0x0000000b160472a5 */ /* 0x000fe4000f8e00ff */
[----:B--2---:R-:W-:Y:S02]  /*1340*/  UISETP.NE.AND UP1, UPT, UR12, 0x1, UPT ;  /* 0x000000010c00788c */ /* 0x004fe4000bf25270 */
[----:B------:R-:W-:Y:S01]  /*1350*/  UISETP.NE.AND UP0, UPT, UR10, 0x1, UPT ;  /* 0x000000010a00788c */ /* 0x000fe2000bf05270 */
[----:B------:R-:W-:-:S02]  /*1360*/  UMOV UR6, UR7 ;  /* 0x0000000700067c82 */ /* 0x000fc40008000000 */
[----:B------:R-:W-:Y:S01]  /*1370*/  UMOV UR4, UR5 ;  /* 0x0000000500047c82 */ /* 0x000fe20008000000 */
[----:B------:R-:W-:Y:S02]  /*1380*/  USHF.R.U32.HI UR6, URZ, UR9, UR6 ;  /* 0x00000009ff067299 */ /* 0x000fe40008011606 */
[----:B---3--:R-:W-:Y:S02]  /*1390*/  USHF.R.U32.HI UR4, URZ, UR13, UR4 ;  /* 0x0000000dff047299 */ /* 0x008fe40008011604 */
[----:B------:R-:W-:Y:S02]  /*13a0*/  USEL UR5, UR50, UR6, !UP1 ;  /* 0x0000000632057287 */ /* 0x000fe4000c800000 */
[----:B------:R-:W-:-:S04]  /*13b0*/  USEL UR4, UR22, UR4, !UP0 ;  /* 0x0000000416047287 */ /* 0x000fc8000c000000 */
[----:B------:R-:W-:Y:S02]  /*13c0*/  UIADD3 UR6, UPT, UPT, UR5, -UR4, URZ ;  /* 0x8000000405067290 */ /* 0x000fe4000fffe0ff */
[----:B------:R-:W-:Y:S02]  /*13d0*/  UIADD3 UR4, UPT, UPT, -UR5, UR4, URZ ;  /* 0x0000000405047290 */ /* 0x000fe4000fffe1ff */
[----:B------:R-:W-:Y:S02]  /*13e0*/  UIMAD UR22, UR6, UR10, UR22 ;  /* 0x0000000a061672a4 */ /* 0x000fe4000f8e0216 */
[----:B------:R-:W-:-:S12]  /*13f0*/  UIMAD UR50, UR4, UR12, UR50 ;  /* 0x0000000c043272a4 */ /* 0x000fd8000f8e0232 */
.L_x_16:
[----:B------:R-:W-:Y:S01]  /*1400*/  BAR.SYNC.DEFER_BLOCKING 0x0 ;  /* 0x0000000000007b1d */ /* 0x000fe20000010000 */
[----:B------:R-:W-:Y:S01]  /*1410*/  UISETP.NE.AND UP0, UPT, UR15, 0x2, UPT ;  /* 0x000000020f00788c */ /* 0x000fe2000bf05270 */
[----:B------:R-:W-:Y:S02]  /*1420*/  ISETP.NE.OR P2, PT, R0, 0x2, !P2 ;  /* 0x000000020000780c */ /* 0x000fe40005745670 */
[----:B------:R-:W-:Y:S02]  /*1430*/  LOP3.LUT R0, R99, 0x1f, RZ, 0xc0, !PT ;  /* 0x0000001f63007812 */ /* 0x000fe400078ec0ff */
[----:B------:R-:W1:Y:S04]  /*1440*/  LDCU UR39, c[0x0][0xc24] ;  /* 0x00018480ff2777ac */ /* 0x000e680008000800 */
[----:B------:R-:W-:Y:S05]  /*1450*/  BRA.U UP0, `(.L_x_17) ;  /* 0x0000002100187547 */ /* 0x000fea000b800000 */
[----:B------:R-:W2:Y:S01]  /*1460*/  LDCU UR5, c[0x0][0x388] ;  /* 0x00007100ff0577ac */ /* 0x000ea20008000800 */
[----:B------:R-:W-:Y:S01]  /*1470*/  PLOP3.LUT P1, PT, PT, PT, UP2, 0x80, 0x8 ;  /* 0x000000000008781c */ /* 0x000fe20003f2f028 */
[----:B------:R-:W-:Y:S01]  /*1480*/  IMAD.MOV.U32 R2, RZ, RZ, RZ ;  /* 0x000000ffff027224 */ /* 0x000fe200078e00ff */
[----:B------:R-:W-:Y:S01]  /*1490*/  ISETP.EQ.OR P3, PT, R0, RZ, P2 ;  /* 0x000000ff0000720c */ /* 0x000fe20001762670 */
[----:B------:R-:W3:Y:S01]  /*14a0*/  LDCU UR8, c[0x0][0x38c] ;  /* 0x00007180ff0877ac */ /* 0x000ee20008000800 */
[----:B------:R-:W-:Y:S01]  /*14b0*/  PLOP3.LUT P1, PT, P1, PT, PT, 0x8, 0x80 ;  /* 0x000000000080781c */ /* 0x000fe20000f2e170 */
[----:B------:R-:W4:Y:S01]  /*14c0*/  LDCU.64 UR6, c[0x0][0x390] ;  /* 0x00007200ff0677ac */ /* 0x000f220008000a00 */
[----:B------:R-:W1:Y:S01]  /*14d0*/  LDCU UR53, c[0x0][0x370] ;  /* 0x00006e00ff3577ac */ /* 0x000e620008000800 */
[----:B------:R-:W1:Y:S01]  /*14e0*/  LDCU.64 UR42, c[0x0][0x348] ;  /* 0x00006900ff2a77ac */ /* 0x000e620008000a00 */
[----:B--2---:R-:W-:Y:S01]  /*14f0*/  UIADD3 UR5, UPT, UPT, UR5, 0x1f, URZ ;  /* 0x0000001f05057890 */ /* 0x004fe2000fffe0ff */
[----:B------:R-:W2:Y:S03]  /*1500*/  LDCU UR52, c[0x0][0x374] ;  /* 0x00006e80ff3477ac */ /* 0x000ea60008000800 */
[----:B------:R-:W-:Y:S01]  /*1510*/  USHF.R.S32.HI UR4, URZ, 0x1f, UR5 ;  /* 0x0000001fff047899 */ /* 0x000fe20008011405 */
[----:B------:R-:W-:Y:S01]  /*1520*/  UMOV UR26, 0x1 ;  /* 0x00000001001a7882 */ /* 0x000fe20000000000 */
[----:B------:R-:W-:-:S02]  /*1530*/  UMOV UR31, URZ ;  /* 0x000000ff001f7c82 */ /* 0x000fc40008000000 */
[----:B------:R-:W-:Y:S01]  /*1540*/  ULEA.HI UR4, UR4, UR5, URZ, 0x5 ;  /* 0x0000000504047291 */ /* 0x000fe2000f8f28ff */
[----:B------:R-:W-:Y:S01]  /*1550*/  UMOV UR36, URZ ;  /* 0x000000ff00247c82 */ /* 0x000fe20008000000 */
[----:B------:R-:W-:Y:S02]  /*1560*/  UMOV UR38, URZ ;  /* 0x000000ff00267c82 */ /* 0x000fe40008000000 */
[----:B------:R-:W-:-:S04]  /*1570*/  USHF.R.S32.HI UR4, URZ, 0x5, UR4 ;  /* 0x00000005ff047899 */ /* 0x000fc80008011404 */
[----:B---3--:R-:W-:-:S04]  /*1580*/  UIMAD UR4, UR4, UR8, URZ ;  /* 0x00000008040472a4 */ /* 0x008fc8000f8e02ff */
[----:B----4-:R-:W-:-:S04]  /*1590*/  UIMAD UR4, UR4, UR6, URZ ;  /* 0x00000006040472a4 */ /* 0x010fc8000f8e02ff */
[----:B------:R-:W-:-:S04]  /*15a0*/  UIMAD UR54, UR4, UR7, URZ ;  /* 0x00000007043672a4 */ /* 0x000fc8000f8e02ff */
[----:B------:R-:W-:Y:S02]  /*15b0*/  UISETP.NE.AND UP1, UPT, UR54, URZ, UPT ;  /* 0x000000ff3600728c */ /* 0x000fe4000bf25270 */
[----:B------:R-:W-:-:S04]  /*15c0*/  UISETP.LT.U32.AND UP0, UPT, UR54, 0x10, UPT ;  /* 0x000000103600788c */ /* 0x000fc8000bf01070 */
[----:B------:R-:W-:-:S04]  /*15d0*/  USEL UR4, UR54, 0x10, UP0 ;  /* 0x0000001036047887 */ /* 0x000fc80008000000 */
[----:B------:R-:W-:Y:S02]  /*15e0*/  UIADD3 UR5, UPT, UPT, UR4, -0x1, URZ ;  /* 0xffffffff04057890 */ /* 0x000fe4000fffe0ff */
[----:B------:R-:W-:Y:S02]  /*15f0*/  @!UP1 UIADD3 UR5, UPT, UPT, UR4, URZ, URZ ;  /* 0x000000ff04059290 */ /* 0x000fe4000fffe0ff */
[----:B------:R-:W-:Y:S02]  /*1600*/  UIADD3 UR51, UPT, UPT, UR54, -UR4, URZ ;  /* 0x8000000436337290 */ /* 0x000fe4000fffe0ff */
[----:B-12---:R-:W-:-:S12]  /*1610*/  UIADD3 UR55, UPT, UPT, UR5, 0x1, URZ ;  /* 0x0000000105377890 */ /* 0x006fd8000fffe0ff */
.L_x_33:
[----:B------:R-:W1:Y:S01]  /*1620*/  S2UR UR30, SR_CgaCtaId ;  /* 0x00000000001e79c3 */ /* 0x000e620000008800 */
[----:B------:R-:W-:Y:S01]  /*1630*/  UMOV UR4, 0x400 ;  /* 0x0000040000047882 */ /* 0x000fe20000000000 */
[----:B------:R-:W-:Y:S01]  /*1640*/  MOV R0, UR26 ;  /* 0x0000001a00007c02 */ /* 0x000fe20008000f00 */
[----:B------:R-:W-:Y:S02]  /*1650*/  UISETP.NE.AND UP0, UPT, UR54, URZ, UPT ;  /* 0x000000ff3600728c */ /* 0x000fe4000bf05270 */
[----:B------:R-:W-:Y:S01]  /*1660*/  USHF.L.U32 UR18, UR22, 0x6, URZ ;  /* 0x0000000616127899 */ /* 0x000fe200080006ff */
[----:B------:R-:W-:Y:S01]  /*1670*/  SHF.L.U32 R0, R0, 0x1f, RZ ;  /* 0x0000001f00007819 */ /* 0x000fe200000006ff */
[----:B------:R-:W-:Y:S01]  /*1680*/  USHF.L.U32 UR44, UR50, 0x7, URZ ;  /* 0x00000007322c7899 */ /* 0x000fe200080006ff */
[----:B------:R-:W-:Y:S01]  /*1690*/  UMOV UR27, URZ ;  /* 0x000000ff001b7c82 */ /* 0x000fe20008000000 */
[----:B------:R-:W-:Y:S01]  /*16a0*/  UMOV UR22, URZ ;  /* 0x000000ff00167c82 */ /* 0x000fe20008000000 */
[----:B------:R-:W-:Y:S01]  /*16b0*/  UMOV UR21, URZ ;  /* 0x000000ff00157c82 */ /* 0x000fe20008000000 */
[----:B------:R-:W-:Y:S01]  /*16c0*/  UMOV UR20, URZ ;  /* 0x000000ff00147c82 */ /* 0x000fe20008000000 */
[----:B-1----:R-:W-:-:S04]  /*16d0*/  ULEA UR30, UR30, UR4, 0x18 ;  /* 0x000000041e1e7291 */ /* 0x002fc8000f8ec0ff */
[----:B------:R-:W-:-:S09]  /*16e0*/  ULEA UR4, UR31, UR30, 0x3 ;  /* 0x0000001e1f047291 */ /* 0x000fd2000f8e18ff */
[----:B------:R1:W2:Y:S01]  /*16f0*/  SYNCS.PHASECHK.TRANS64.TRYWAIT P0, [UR4+0x80], R0 ;  /* 0x00008000ff0075a7 */ /* 0x0002a20008001104 */
[----:B------:R-:W-:Y:S05]  /*1700*/  BRA.U !UP0, `(.L_x_18) ;  /* 0x0000000508987547 */ /* 0x000fea000b800000 */
[----:B------:R-:W3:Y:S01]  /*1710*/  LDCU.128 UR12, c[0x0][0x480] ;  /* 0x00009000ff0c77ac */ /* 0x000ee20008000c00 */
[----:B------:R-:W4:Y:S01]  /*1720*/  LDCU.128 UR8, c[0x0][0x490] ;  /* 0x00009200ff0877ac */ /* 0x000f220008000c00 */
[----:B------:R-:W1:Y:S01]  /*1730*/  LDCU.64 UR20, c[0x0][0x4c0] ;  /* 0x00009800ff1477ac */ /* 0x000e620008000a00 */
[----:B------:R-:W1:Y:S01]  /*1740*/  LDCU.64 UR16, c[0x0][0x4f0] ;  /* 0x00009e00ff1077ac */ /* 0x000e620008000a00 */
[----:B------:R-:W1:Y:S01]  /*1750*/  LDCU UR19, c[0x0][0x4c8] ;  /* 0x00009900ff1377ac */ /* 0x000e620008000800 */
[----:B---3--:R-:W-:Y:S02]  /*1760*/  UIMAD.WIDE.U32 UR4, UR44, UR13, URZ ;  /* 0x0000000d2c0472a5 */ /* 0x008fe4000f8e00ff */
[----:B------:R-:W-:Y:S02]  /*1770*/  UISETP.NE.AND UP0, UPT, UR12, 0x1, UPT ;  /* 0x000000010c00788c */ /* 0x000fe4000bf05270 */
[----:B------:R-:W-:Y:S01]  /*1780*/  USHF.R.U32.HI UR5, URZ, UR14, UR5 ;  /* 0x0000000eff057299 */ /* 0x000fe20008011605 */
[----:B------:R-:W3:Y:S03]  /*1790*/  LDCU UR45, c[0x0][0x38c] ;  /* 0x00007180ff2d77ac */ /* 0x000ee60008000800 */
[----:B------:R-:W-:-:S02]  /*17a0*/  USEL UR5, UR44, UR5, !UP0 ;  /* 0x000000052c057287 */ /* 0x000fc4000c000000 */
[----:B------:R-:W-:Y:S02]  /*17b0*/  UISETP.NE.AND UP0, UPT, UR15, 0x1, UPT ;  /* 0x000000010f00788c */ /* 0x000fe4000bf05270 */
[----:B----4-:R-:W-:Y:S01]  /*17c0*/  UIMAD.WIDE.U32 UR6, UR5, UR8, URZ ;  /* 0x00000008050672a5 */ /* 0x010fe2000f8e00ff */
[----:B------:R-:W4:Y:S01]  /*17d0*/  LDCU UR8, c[0x0][0x4a0] ;  /* 0x00009400ff0877ac */ /* 0x000f220008000800 */
[----:B------:R-:W1:Y:S05]  /*17e0*/  LDCU UR23, c[0x0][0x4cc] ;  /* 0x00009980ff1777ac */ /* 0x000e6a0008000800 */
[----:B------:R-:W-:Y:S01]  /*17f0*/  UMOV UR4, UR7 ;  /* 0x0000000700047c82 */ /* 0x000fe20008000000 */
[----:B------:R-:W1:Y:S01]  /*1800*/  LDCU.64 UR40, c[0x0][0x390] ;  /* 0x00007200ff2877ac */ /* 0x000e620008000a00 */
[----:B------:R-:W-:Y:S01]  /*1810*/  USHF.R.U32.HI UR4, URZ, UR9, UR4 ;  /* 0x00000009ff047299 */ /* 0x000fe20008011604 */
[----:B------:R-:W1:Y:S03]  /*1820*/  LDCU UR9, c[0x0][0x4ec] ;  /* 0x00009d80ff0977ac */ /* 0x000e660008000800 */
[----:B------:R-:W-:-:S02]  /*1830*/  USEL UR4, UR5, UR4, !UP0 ;  /* 0x0000000405047287 */ /* 0x000fc4000c000000 */
[----:B------:R-:W-:Y:S02]  /*1840*/  UISETP.NE.AND UP0, UPT, UR10, 0x1, UPT ;  /* 0x000000010a00788c */ /* 0x000fe4000bf05270 */
[----:B------:R-:W-:Y:S01]  /*1850*/  UIMAD.WIDE.U32 UR6, UR4, UR11, URZ ;  /* 0x0000000b040672a5 */ /* 0x000fe2000f8e00ff */
[----:B------:R-:W1:Y:S01]  /*1860*/  LDCU.64 UR24, c[0x0][0x4d0] ;  /* 0x00009a00ff1877ac */ /* 0x000e620008000a00 */
[----:B------:R-:W-:-:S05]  /*1870*/  UIADD3 UR38, UPT, UPT, UR55, UR36, URZ ;  /* 0x0000002437267290 */ /* 0x000fca000fffe0ff */
[----:B------:R-:W-:Y:S01]  /*1880*/  UMOV UR6, UR7 ;  /* 0x0000000700067c82 */ /* 0x000fe20008000000 */
[----:B------:R-:W-:Y:S02]  /*1890*/  UIADD3 UR7, UPT, UPT, -UR4, URZ, URZ ;  /* 0x000000ff04077290 */ /* 0x000fe4000fffe1ff */
[----:B----4-:R-:W-:Y:S02]  /*18a0*/  USHF.R.U32.HI UR6, URZ, UR8, UR6 ;  /* 0x00000008ff067299 */ /* 0x010fe40008011606 */
[----:B------:R-:W-:Y:S02]  /*18b0*/  UIADD3 UR8, UPT, UPT, -UR5, URZ, URZ ;  /* 0x000000ff05087290 */ /* 0x000fe4000fffe1ff */
[----:B------:R-:W-:Y:S02]  /*18c0*/  USEL UR14, UR4, UR6, !UP0 ;  /* 0x00000006040e7287 */ /* 0x000fe4000c000000 */
[----:B------:R-:W-:Y:S02]  /*18d0*/  UIMAD UR7, UR15, UR7, UR5 ;  /* 0x000000070f0772a4 */ /* 0x000fe4000f8e0205 */
[----:B------:R-:W-:-:S02]  /*18e0*/  UIADD3 UR6, UPT, UPT, -UR14, URZ, URZ ;  /* 0x000000ff0e067290 */ /* 0x000fc4000fffe1ff */
[----:B------:R-:W-:Y:S02]  /*18f0*/  UIMAD UR8, UR12, UR8, UR44 ;  /* 0x000000080c0872a4 */ /* 0x000fe4000f8e022c */
[----:B------:R-:W-:Y:S02]  /*1900*/  UIMAD UR13, UR10, UR6, UR4 ;  /* 0x000000060a0d72a4 */ /* 0x000fe4000f8e0204 */
[----:B-1----:R-:W-:Y:S02]  /*1910*/  UIMAD UR11, UR8, UR20, UR9 ;  /* 0x00000014080b72a4 */ /* 0x002fe4000f8e0209 */
[----:B------:R-:W-:Y:S01]  /*1920*/  UIMAD UR12, UR7, UR21, UR16 ;  /* 0x00000015070c72a4 */ /* 0x000fe2000f8e0210 */
[----:B------:R-:W1:Y:S02]  /*1930*/  LDCU.64 UR4, c[0x0][0x4f8] ;  /* 0x00009f00ff0477ac */ /* 0x000e640008000a00 */
[----:B------:R-:W4:Y:S01]  /*1940*/  LDCU UR6, c[0x0][0x500] ;  /* 0x0000a000ff0677ac */ /* 0x000f220008000800 */
[----:B------:R-:W-:Y:S01]  /*1950*/  UIMAD UR13, UR13, UR19, UR17 ;  /* 0x000000130d0d72a4 */ /* 0x000fe2000f8e0211 */
[----:B------:R-:W-:Y:S01]  /*1960*/  UMOV UR27, URZ ;  /* 0x000000ff001b7c82 */ /* 0x000fe20008000000 */
[----:B------:R-:W-:Y:S01]  /*1970*/  UMOV UR7, UR31 ;  /* 0x0000001f00077c82 */ /* 0x000fe20008000000 */
[----:B------:R-:W-:Y:S01]  /*1980*/  UMOV UR20, URZ ;  /* 0x000000ff00147c82 */ /* 0x000fe20008000000 */
[----:B------:R-:W-:Y:S01]  /*1990*/  UMOV UR21, URZ ;  /* 0x000000ff00157c82 */ /* 0x000fe20008000000 */
[----:B---3--:R-:W-:-:S07]  /*19a0*/  UMOV UR22, URZ ;  /* 0x000000ff00167c82 */ /* 0x008fce0008000000 */
.L_x_23:
[----:B------:R-:W-:Y:S01]  /*19b0*/  @!P2 MOV R3, 0x3000 ;  /* 0x000030000003a802 */ /* 0x000fe20000000f00 */
[----:B------:R-:W-:Y:S01]  /*19c0*/  ULEA UR9, UR7, UR30, 0x3 ;  /* 0x0000001e07097291 */ /* 0x000fe2000f8e18ff */
[----:B-12---:R-:W-:Y:S11]  /*19d0*/  @P0 BRA `(.L_x_19) ;  /* 0x0000000000100947 */ /* 0x006ff60003800000 */
[----:B------:R-:W-:Y:S04]  /*19e0*/  MOV R0, UR26 ;  /* 0x0000001a00007c02 */ /* 0x000fe80008000f00 */
[----:B------:R-:W-:Y:S04]  /*19f0*/  SHF.L.U32 R5, R0, 0x1f, RZ ;  /* 0x0000001f00057819 */ /* 0x000fe800000006ff */
[----:B------:R-:W2:Y:S02]  /*1a00*/  SYNCS.PHASECHK.TRANS64.TRYWAIT P0, [UR9+0x80], R5 ;  /* 0x00008005ff0075a7 */ /* 0x000ea40008001109 */
[----:B--2---:R-:W-:Y:S05]  /*1a10*/  @!P0 BRA `(.L_x_20) ;  /* 0x0000006c00508947 */ /* 0x004fea0003800000 */
.L_x_19:
[----:B------:R3:W-:Y:S01]  /*1a20*/  @!P2 SYNCS.ARRIVE.TRANS64 RZ, [UR9], R3 ;  /* 0x00000003ffffa9a7 */ /* 0x0007e20008000009 */
[----:B------:R-:W-:Y:S04]  /*1a30*/  BSSY.RECONVERGENT B0, `(.L_x_21) ;  /* 0x0000003000007945 */ /* 0x000fe80003800200 */
[----:B------:R-:W-:Y:S05]  /*1a40*/  @P3 BRA `(.L_x_22) ;  /* 0x0000000000043947 */ /* 0x000fea0003800000 */
[----:B-1--4-:R-:W-:Y:S05]  /*1a50*/  BPT.TRAP 0x1 ;  /* 0x000000040000795c */ /* 0x012fea0000300000 */
.L_x_22:
[----:B-1--4-:R-:W-:Y:S05]  /*1a60*/  BSYNC.RECONVERGENT B0 ;  /* 0x0000000000007941 */ /* 0x012fea0003800200 */
.L_x_21:
[----:B------:R-:W-:Y:S02]  /*1a70*/  UIADD3 UR8, UPT, UPT, UR7, 0x1, URZ ;  /* 0x0000000107087890 */ /* 0x000fe4000fffe0ff */
[----:B------:R-:W-:Y:S02]  /*1a80*/  UIMAD UR15, UR20, UR23, UR4 ;  /* 0x00000017140f72a4 */ /* 0x000fe4000f8e0204 */
[----:B------:R-:W-:Y:S02]  /*1a90*/  UISETP.NE.AND UP0, UPT, UR8, 0x10, UPT ;  /* 0x000000100800788c */ /* 0x000fe4000bf05270 */
[----:B------:R-:W-:Y:S02]  /*1aa0*/  ULEA UR17, UR7, UR30, 0xd ;  /* 0x0000001e07117291 */ /* 0x000fe4000f8e68ff */
[----:B------:R-:W-:Y:S02]  /*1ab0*/  USEL UR10, URZ, 0x1, UP0 ;  /* 0x00000001ff0a7887 */ /* 0x000fe40008000000 */
[----:B------:R-:W-:Y:S02]  /*1ac0*/  USEL UR31, UR8, URZ, UP0 ;  /* 0x000000ff081f7287 */ /* 0x000fe40008000000 */
[----:B------:R-:W-:Y:S02]  /*1ad0*/  ULOP3.LUT UR26, UR26, UR10, URZ, 0x3c, !UPT ;  /* 0x0000000a1a1a7292 */ /* 0x000fe4000f8e3cff */
[----:B------:R-:W-:Y:S02]  /*1ae0*/  ULEA UR8, UR31, UR30, 0x3 ;  /* 0x0000001e1f087291 */ /* 0x000fe4000f8e18ff */
[----:B------:R-:W-:Y:S02]  /*1af0*/  ULEA UR16, UR7, UR30, 0xc ;  /* 0x0000001e07107291 */ /* 0x000fe4000f8e60ff */
[----:B------:R-:W-:Y:S01]  /*1b00*/  UIADD3 UR34, UP0, UPT, UR42, 0x80, URZ ;  /* 0x000000802a227890 */ /* 0x000fe2000ff1e0ff */
[----:B--2---:R-:W-:Y:S01]  /*1b10*/  MOV R0, UR26 ;  /* 0x0000001a00007c02 */ /* 0x004fe20008000f00 */
[----:B------:R-:W-:Y:S02]  /*1b20*/  USHF.L.U32 UR10, UR27, 0x5, URZ ;  /* 0x000000051b0a7899 */ /* 0x000fe400080006ff */
[----:B------:R-:W-:Y:S01]  /*1b30*/  UIADD3.X UR35, UPT, UPT, URZ, UR43, URZ, UP0, !UPT ;  /* 0x0000002bff237290 */ /* 0x000fe200087fe4ff */
[----:B---3--:R-:W-:Y:S01]  /*1b40*/  SHF.L.U32 R3, R0, 0x1f, RZ ;  /* 0x0000001f00037819 */ /* 0x008fe200000006ff */
[----:B------:R-:W-:Y:S02]  /*1b50*/  UIADD3 UR32, UP3, UPT, UR42, 0x200, URZ ;  /* 0x000002002a207890 */ /* 0x000fe4000ff7e0ff */
[----:B------:R-:W-:Y:S01]  /*1b60*/  UIADD3 UR16, UPT, UPT, UR16, 0x26400, URZ ;  /* 0x0002640010107890 */ /* 0x000fe2000fffe0ff */
[----:B------:R3:W1:Y:S01]  /*1b70*/  SYNCS.PHASECHK.TRANS64.TRYWAIT P0, [UR8+0x80], R3 ;  /* 0x00008003ff0075a7 */ /* 0x0006620008001108 */
[----:B------:R-:W-:Y:S02]  /*1b80*/  UIMAD UR8, UR21, UR24, UR5 ;  /* 0x00000018150872a4 */ /* 0x000fe4000f8e0205 */
[----:B------:R-:W-:Y:S02]  /*1b90*/  UIMAD UR7, UR22, UR25, UR6 ;  /* 0x00000019160772a4 */ /* 0x000fe4000f8e0206 */
[----:B------:R-:W-:Y:S02]  /*1ba0*/  ULEA UR15, UR8, UR15, 0x5 ;  /* 0x0000000f080f7291 */ /* 0x000fe4000f8e28ff */
[----:B------:R-:W-:Y:S02]  /*1bb0*/  UIADD3 UR8, UPT, UPT, UR17, 0x6400, URZ ;  /* 0x0000640011087890 */ /* 0x000fe4000fffe0ff */
[----:B------:R-:W-:Y:S02]  /*1bc0*/  ULEA UR7, UR7, UR15, 0xa ;  /* 0x0000000f07077291 */ /* 0x000fe4000f8e50ff */
[----:B------:R-:W-:Y:S02]  /*1bd0*/  UIADD3.X UR33, UPT, UPT, URZ, UR43, URZ, UP3, !UPT ;  /* 0x0000002bff217290 */ /* 0x000fe40009ffe4ff */
[----:B------:R-:W-:Y:S02]  /*1be0*/  UPRMT UR7, UR7, 0x5410, URZ ;  /* 0x0000541007077896 */ /* 0x000fe400080000ff */
[----:B------:R-:W-:Y:S02]  /*1bf0*/  UIADD3 UR37, UPT, UPT, UR20, 0x1, URZ ;  /* 0x0000000114257890 */ /* 0x000fe4000fffe0ff */
[----:B------:R-:W-:Y:S02]  /*1c00*/  UIADD3 UR29, UPT, UPT, UR21, 0x1, URZ ;  /* 0x00000001151d7890 */ /* 0x000fe4000fffe0ff */
[----:B------:R-:W-:Y:S02]  /*1c10*/  UISETP.NE.AND UP2, UPT, UR37, UR45, UPT ;  /* 0x0000002d2500728c */ /* 0x000fe4000bf45270 */
[----:B------:R-:W-:Y:S01]  /*1c20*/  UIADD3 UR28, UPT, UPT, UR22, 0x1, URZ ;  /* 0x00000001161c7890 */ /* 0x000fe2000fffe0ff */
[----:B------:R2:W-:Y:S01]  /*1c30*/  UTMALDG.5D.IM2COL [UR8], [UR34], UR7 ;  /* 0x00000008220073b4 */ /* 0x0005e20008060007 */
[----:B------:R-:W-:Y:S01]  /*1c40*/  UIADD3 UR36, UPT, UPT, UR36, 0x1, URZ ;  /* 0x0000000124247890 */ /* 0x000fe2000fffe0ff */
[----:B------:R-:W-:Y:S01]  /*1c50*/  UMOV UR46, 0x0 ;  /* 0x00000000002e7882 */ /* 0x000fe20000000000 */
[----:B------:R-:W-:Y:S01]  /*1c60*/  UMOV UR47, 0x10000000 ;  /* 0x10000000002f7882 */ /* 0x000fe20000000000 */
[----:B------:R-:W-:Y:S01]  /*1c70*/  UMOV UR17, UR9 ;  /* 0x0000000900117c82 */ /* 0x000fe20008000000 */
[----:B------:R-:W-:Y:S03]  /*1c80*/  UMOV UR19, UR10 ;  /* 0x0000000a00137c82 */ /* 0x000fe60008000000 */
[----:B------:R-:W-:Y:S01]  /*1c90*/  @UP2 UIADD3 UR29, UPT, UPT, UR21, URZ, URZ ;  /* 0x000000ff151d2290 */ /* 0x000fe2000fffe0ff */
[----:B------:R4:W-:Y:S03]  /*1ca0*/  UTMALDG.5D [UR16], [UR32], desc[UR46] ;  /* 0x00002e10200075b4 */ /* 0x0009e60008021000 */
[----:B------:R-:W-:Y:S11]  /*1cb0*/  UISETP.NE.AND UP1, UPT, UR29, UR40, UPT ;  /* 0x000000281d00728c */ /* 0x000ff6000bf25270 */
[----:B------:R-:W-:Y:S04]  /*1cc0*/  @UP1 UIADD3 UR28, UPT, UPT, UR22, URZ, URZ ;  /* 0x000000ff161c1290 */ /* 0x000fe8000fffe0ff */
[----:B------:R-:W-:Y:S02]  /*1cd0*/  UISETP.NE.AND UP0, UPT, UR28, UR41, UPT ;  /* 0x000000291c00728c */ /* 0x000fe4000bf05270 */
[----:B--2---:R-:W-:Y:S09]  /*1ce0*/  UIADD3 UR8, UPT, UPT, UR27, 0x1, URZ ;  /* 0x000000011b087890 */ /* 0x004ff2000fffe0ff */
[----:B------:R-:W-:Y:S01]  /*1cf0*/  @UP0 UIADD3 UR8, UPT, UPT, UR27, URZ, URZ ;  /* 0x000000ff1b080290 */ /* 0x000fe2000fffe0ff */
[----:B------:R-:W-:Y:S06]  /*1d00*/  UMOV UR7, UR31 ;  /* 0x0000001f00077c82 */ /* 0x000fec0008000000 */
[----:B------:R-:W-:Y:S01]  /*1d10*/  UMOV UR27, UR8 ;  /* 0x00000008001b7c82 */ /* 0x000fe20008000000 */
[----:B----4-:R-:W-:Y:S02]  /*1d20*/  USEL UR22, UR28, URZ, UP0 ;  /* 0x000000ff1c167287 */ /* 0x010fe40008000000 */
[----:B------:R-:W-:Y:S02]  /*1d30*/  UISETP.NE.AND UP0, UPT, UR36, UR38, UPT ;  /* 0x000000262400728c */ /* 0x000fe4000bf05270 */
[----:B------:R-:W-:Y:S02]  /*1d40*/  USEL UR20, UR37, URZ, UP2 ;  /* 0x000000ff25147287 */ /* 0x000fe40009000000 */
[----:B------:R-:W-:Y:S05]  /*1d50*/  USEL UR21, UR29, URZ, UP1 ;  /* 0x000000ff1d157287 */ /* 0x000fea0008800000 */
[----:B---3--:R-:W-:Y:S07]  /*1d60*/  BRA.U UP0, `(.L_x_23) ;  /* 0xfffffffd00107547 */ /* 0x008fee000b83ffff */
.L_x_18:
[----:B------:R-:W-:Y:S01]  /*1d70*/  ULEA UR4, UR31, UR30, 0x3 ;  /* 0x0000001e1f047291 */ /* 0x000fe2000f8e18ff */
[----:B-1----:R-:W-:Y:S01]  /*1d80*/  MOV R0, UR26 ;  /* 0x0000001a00007c02 */ /* 0x002fe20008000f00 */
[----:B------:R-:W-:Y:S01]  /*1d90*/  @!P1 SYNCS.ARRIVE.TRANS64.A1T0 RZ, [UR30+0x138], RZ ;  /* 0x000138ffffff99a7 */ /* 0x000fe2000810001e */
[----:B------:R-:W-:Y:S02]  /*1da0*/  UISETP.GE.AND UP0, UPT, UR51, 0x1, UPT ;  /* 0x000000013300788c */ /* 0x000fe4000bf06270 */
[----:B------:R-:W-:-:S04]  /*1db0*/  SHF.L.U32 R0, R0, 0x1f, RZ ;  /* 0x0000001f00007819 */ /* 0x000fc800000006ff */
[----:B--2---:R1:W2:Y:S03]  /*1dc0*/  SYNCS.PHASECHK.TRANS64.TRYWAIT P0, [UR4+0x80], R0 ;  /* 0x00008000ff0075a7 */ /* 0x0042a60008001104 */
[----:B------:R-:W-:Y:S05]  /*1dd0*/  BRA.U !UP0, `(.L_x_24) ;  /* 0x0000000508907547 */ /* 0x000fea000b800000 */
[----:B------:R-:W3:Y:S01]  /*1de0*/  LDCU.128 UR8, c[0x0][0x480] ;  /* 0x00009000ff0877ac */ /* 0x000ee20008000c00 */
[----:B------:R-:W4:Y:S01]  /*1df0*/  LDCU.128 UR32, c[0x0][0x490] ;  /* 0x00009200ff2077ac */ /* 0x000f220008000c00 */
[----:B------:R-:W1:Y:S01]  /*1e00*/  LDCU.64 UR28, c[0x0][0x4c0] ;  /* 0x00009800ff1c77ac */ /* 0x000e620008000a00 */
[----:B------:R-:W1:Y:S01]  /*1e10*/  LDCU UR13, c[0x0][0x4c8] ;  /* 0x00009900ff0d77ac */ /* 0x000e620008000800 */
[----:B------:R-:W1:Y:S01]  /*1e20*/  LDCU.64 UR16, c[0x0][0x4f0] ;  /* 0x00009e00ff1077ac */ /* 0x000e620008000a00 */
[----:B---3--:R-:W-:Y:S02]  /*1e30*/  UIMAD.WIDE.U32 UR4, UR44, UR9, URZ ;  /* 0x000000092c0472a5 */ /* 0x008fe4000f8e00ff */
[----:B------:R-:W-:Y:S02]  /*1e40*/  UISETP.NE.AND UP0, UPT, UR8, 0x1, UPT ;  /* 0x000000010800788c */ /* 0x000fe4000bf05270 */
[----:B------:R-:W-:Y:S01]  /*1e50*/  USHF.R.U32.HI UR5, URZ, UR10, UR5 ;  /* 0x0000000aff057299 */ /* 0x000fe20008011605 */
[----:B------:R-:W3:Y:S03]  /*1e60*/  LDCU UR9, c[0x0][0x4a0] ;  /* 0x00009400ff0977ac */ /* 0x000ee60008000800 */
[----:B------:R-:W-:-:S02]  /*1e70*/  USEL UR5, UR44, UR5, !UP0 ;  /* 0x000000052c057287 */ /* 0x000fc4000c000000 */
[----:B------:R-:W-:Y:S02]  /*1e80*/  UISETP.NE.AND UP0, UPT, UR11, 0x1, UPT ;  /* 0x000000010b00788c */ /* 0x000fe4000bf05270 */
[----:B----4-:R-:W-:Y:S01]  /*1e90*/  UIMAD.WIDE.U32 UR6, UR5, UR32, URZ ;  /* 0x00000020050672a5 */ /* 0x010fe2000f8e00ff */
[----:B------:R-:W1:Y:S01]  /*1ea0*/  LDCU UR10, c[0x0][0x4ec] ;  /* 0x00009d80ff0a77ac */ /* 0x000e620008000800 */
[----:B------:R-:W4:Y:S05]  /*1eb0*/  LDCU UR46, c[0x0][0x38c] ;  /* 0x00007180ff2e77ac */ /* 0x000f2a0008000800 */
[----:B------:R-:W-:Y:S01]  /*1ec0*/  UMOV UR4, UR7 ;  /* 0x0000000700047c82 */ /* 0x000fe20008000000 */
[----:B------:R-:W1:Y:S01]  /*1ed0*/  LDCU UR23, c[0x0][0x4cc] ;  /* 0x00009980ff1777ac */ /* 0x000e620008000800 */
[----:B------:R-:W-:Y:S01]  /*1ee0*/  USHF.R.U32.HI UR4, URZ, UR33, UR4 ;  /* 0x00000021ff047299 */ /* 0x000fe20008011604 */
[----:B------:R-:W1:Y:S03]  /*1ef0*/  LDCU.64 UR40, c[0x0][0x390] ;  /* 0x00007200ff2877ac */ /* 0x000e660008000a00 */
[----:B------:R-:W-:-:S02]  /*1f00*/  USEL UR4, UR5, UR4, !UP0 ;  /* 0x0000000405047287 */ /* 0x000fc4000c000000 */
[----:B------:R-:W-:Y:S02]  /*1f10*/  UISETP.NE.AND UP0, UPT, UR34, 0x1, UPT ;  /* 0x000000012200788c */ /* 0x000fe4000bf05270 */
[----:B------:R-:W-:Y:S01]  /*1f20*/  UIMAD.WIDE.U32 UR6, UR4, UR35, URZ ;  /* 0x00000023040672a5 */ /* 0x000fe2000f8e00ff */
[----:B------:R-:W1:Y:S01]  /*1f30*/  LDCU.64 UR24, c[0x0][0x4d0] ;  /* 0x00009a00ff1877ac */ /* 0x000e620008000a00 */
[----:B------:R-:W-:-:S05]  /*1f40*/  UIADD3 UR38, UPT, UPT, UR51, UR38, URZ ;  /* 0x0000002633267290 */ /* 0x000fca000fffe0ff */
[----:B------:R-:W-:Y:S01]  /*1f50*/  UMOV UR6, UR7 ;  /* 0x0000000700067c82 */ /* 0x000fe20008000000 */
[----:B------:R-:W-:Y:S02]  /*1f60*/  UIADD3 UR7, UPT, UPT, -UR5, URZ, URZ ;  /* 0x000000ff05077290 */ /* 0x000fe4000fffe1ff */
[----:B---3--:R-:W-:Y:S02]  /*1f70*/  USHF.R.U32.HI UR6, URZ, UR9, UR6 ;  /* 0x00000009ff067299 */ /* 0x008fe40008011606 */
[----:B------:R-:W-:Y:S02]  /*1f80*/  UIMAD UR7, UR8, UR7, UR44 ;  /* 0x00000007080772a4 */ /* 0x000fe4000f8e022c */
[----:B------:R-:W-:Y:S02]  /*1f90*/  USEL UR14, UR4, UR6, !UP0 ;  /* 0x00000006040e7287 */ /* 0x000fe4000c000000 */
[----:B------:R-:W-:Y:S02]  /*1fa0*/  UIADD3 UR6, UPT, UPT, -UR4, URZ, URZ ;  /* 0x000000ff04067290 */ /* 0x000fe4000fffe1ff */
[----:B------:R-:W-:-:S02]  /*1fb0*/  UIADD3 UR9, UPT, UPT, -UR14, URZ, URZ ;  /* 0x000000ff0e097290 */ /* 0x000fc4000fffe1ff */
[----:B------:R-:W-:Y:S02]  /*1fc0*/  UIMAD UR12, UR11, UR6, UR5 ;  /* 0x000000060b0c72a4 */ /* 0x000fe4000f8e0205 */
[----:B------:R-:W-:Y:S02]  /*1fd0*/  UIMAD UR9, UR34, UR9, UR4 ;  /* 0x00000009220972a4 */ /* 0x000fe4000f8e0204 */
[----:B-1----:R-:W-:Y:S01]  /*1fe0*/  UIMAD UR11, UR7, UR28, UR10 ;  /* 0x0000001c070b72a4 */ /* 0x002fe2000f8e020a */
[----:B------:R-:W1:Y:S02]  /*1ff0*/  LDCU.64 UR4, c[0x0][0x4f8] ;  /* 0x00009f00ff0477ac */ /* 0x000e640008000a00 */
[----:B------:R-:W3:Y:S01]  /*2000*/  LDCU UR6, c[0x0][0x500] ;  /* 0x0000a000ff0677ac */ /* 0x000ee20008000800 */
[----:B------:R-:W-:Y:S02]  /*2010*/  UIMAD UR12, UR12, UR29, UR16 ;  /* 0x0000001d0c0c72a4 */ /* 0x000fe4000f8e0210 */
[----:B------:R-:W-:Y:S01]  /*2020*/  UIMAD UR13, UR9, UR13, UR17 ;  /* 0x0000000d090d72a4 */ /* 0x000fe2000f8e0211 */
[----:B------:R-:W-:Y:S01]  /*2030*/  UMOV UR37, UR51 ;  /* 0x0000003300257c82 */ /* 0x000fe20008000000 */
[----:B----4-:R-:W-:-:S10]  /*2040*/  UMOV UR7, UR31 ;  /* 0x0000001f00077c82 */ /* 0x010fd40008000000 */
.L_x_29:
[----:B------:R-:W-:Y:S01]  /*2050*/  @!P2 MOV R3, 0x3000 ;  /* 0x000030000003a802 */ /* 0x000fe20000000f00 */
[----:B------:R-:W-:Y:S01]  /*2060*/  ULEA UR9, UR7, UR30, 0x3 ;  /* 0x0000001e07097291 */ /* 0x000fe2000f8e18ff */
[----:B-12---:R-:W-:Y:S11]  /*2070*/  @P0 BRA `(.L_x_25) ;  /* 0x0000000000100947 */ /* 0x006ff60003800000 */
[----:B------:R-:W-:Y:S04]  /*2080*/  MOV R0, UR26 ;  /* 0x0000001a00007c02 */ /* 0x000fe80008000f00 */
[----:B------:R-:W-:Y:S04]  /*2090*/  SHF.L.U32 R5, R0, 0x1f, RZ ;  /* 0x0000001f00057819 */ /* 0x000fe800000006ff */
[----:B------:R-:W2:Y:S02]  /*20a0*/  SYNCS.PHASECHK.TRANS64.TRYWAIT P0, [UR9+0x80], R5 ;  /* 0x00008005ff0075a7 */ /* 0x000ea40008001109 */
[----:B--2---:R-:W-:Y:S05]  /*20b0*/  @!P0 BRA `(.L_x_26) ;  /* 0x0000006400c08947 */ /* 0x004fea0003800000 */
.L_x_25:
[----:B------:R4:W-:Y:S01]  /*20c0*/  @!P2 SYNCS.ARRIVE.TRANS64 RZ, [UR9], R3 ;  /* 0x00000003ffffa9a7 */ /* 0x0009e20008000009 */
[----:B------:R-:W-:Y:S04]  /*20d0*/  BSSY.RECONVERGENT B0, `(.L_x_27) ;  /* 0x0000003000007945 */ /* 0x000fe80003800200 */
[----:B------:R-:W-:Y:S05]  /*20e0*/  @P3 BRA `(.L_x_28) ;  /* 0x0000000000043947 */ /* 0x000fea0003800000 */
[----:B-1-3--:R-:W-:Y:S05]  /*20f0*/  BPT.TRAP 0x1 ;  /* 0x000000040000795c */ /* 0x00afea0000300000 */
.L_x_28:
[----:B-1-3--:R-:W-:Y:S05]  /*2100*/  BSYNC.RECONVERGENT B0 ;  /* 0x0000000000007941 */ /* 0x00afea0003800200 */
.L_x_27:
        /* <DEDUP_REMOVED lines=8> */
[----:B------:R-:W-:Y:S02]  /*2190*/  UIMAD UR10, UR21, UR24, UR5 ;  /* 0x00000018150a72a4 */ /* 0x000fe4000f8e0205 */
[----:B------:R-:W-:Y:S01]  /*21a0*/  UIADD3 UR34, UP0, UPT, UR42, 0x80, URZ ;  /* 0x000000802a227890 */ /* 0x000fe2000ff1e0ff */
[----:B--2---:R-:W-:Y:S01]  /*21b0*/  MOV R0, UR26 ;  /* 0x0000001a00007c02 */ /* 0x004fe20008000f00 */
[----:B------:R-:W-:Y:S02]  /*21c0*/  ULEA UR10, UR10, UR15, 0x5 ;  /* 0x0000000f0a0a7291 */ /* 0x000fe4000f8e28ff */
[----:B------:R-:W-:Y:S01]  /*21d0*/  USHF.L.U32 UR19, UR27, 0x5, URZ ;  /* 0x000000051b137899 */ /* 0x000fe200080006ff */
[----:B----4-:R-:W-:Y:S01]  /*21e0*/  SHF.L.U32 R3, R0, 0x1f, RZ ;  /* 0x0000001f00037819 */ /* 0x010fe200000006ff */
[----:B------:R-:W-:Y:S02]  /*21f0*/  UIADD3.X UR35, UPT, UPT, URZ, UR43, URZ, UP0, !UPT ;  /* 0x0000002bff237290 */ /* 0x000fe400087fe4ff */
[----:B------:R-:W-:Y:S01]  /*2200*/  UIADD3 UR32, UP3, UPT, UR42, 0x200, URZ ;  /* 0x000002002a207890 */ /* 0x000fe2000ff7e0ff */
[----:B------:R4:W1:Y:S01]  /*2210*/  SYNCS.PHASECHK.TRANS64.TRYWAIT P0, [UR8+0x80], R3 ;  /* 0x00008003ff0075a7 */ /* 0x0008620008001108 */
[----:B------:R-:W-:Y:S02]  /*2220*/  ULEA UR8, UR7, UR30, 0xd ;  /* 0x0000001e07087291 */ /* 0x000fe4000f8e68ff */
[----:B------:R-:W-:Y:S02]  /*2230*/  UIMAD UR7, UR22, UR25, UR6 ;  /* 0x00000019160772a4 */ /* 0x000fe4000f8e0206 */
[----:B------:R-:W-:Y:S02]  /*2240*/  UIADD3 UR8, UPT, UPT, UR8, 0x6400, URZ ;  /* 0x0000640008087890 */ /* 0x000fe4000fffe0ff */
[----:B------:R-:W-:Y:S02]  /*2250*/  ULEA UR7, UR7, UR10, 0xa ;  /* 0x0000000a07077291 */ /* 0x000fe4000f8e50ff */
[----:B------:R-:W-:Y:S02]  /*2260*/  UIADD3.X UR33, UPT, UPT, URZ, UR43, URZ, UP3, !UPT ;  /* 0x0000002bff217290 */ /* 0x000fe40009ffe4ff */
[----:B------:R-:W-:Y:S02]  /*2270*/  UPRMT UR7, UR7, 0x5410, URZ ;  /* 0x0000541007077896 */ /* 0x000fe400080000ff */
[----:B------:R-:W-:Y:S02]  /*2280*/  UIADD3 UR16, UPT, UPT, UR16, 0x26400, URZ ;  /* 0x0002640010107890 */ /* 0x000fe4000fffe0ff */
[----:B------:R-:W-:Y:S02]  /*2290*/  UIADD3 UR36, UPT, UPT, UR20, 0x1, URZ ;  /* 0x0000000114247890 */ /* 0x000fe4000fffe0ff */
[----:B------:R-:W-:Y:S02]  /*22a0*/  UIADD3 UR29, UPT, UPT, UR21, 0x1, URZ ;  /* 0x00000001151d7890 */ /* 0x000fe4000fffe0ff */
[----:B------:R-:W-:Y:S02]  /*22b0*/  UISETP.NE.AND UP2, UPT, UR36, UR46, UPT ;  /* 0x0000002e2400728c */ /* 0x000fe4000bf45270 */
[----:B------:R-:W-:Y:S01]  /*22c0*/  UIADD3 UR28, UPT, UPT, UR22, 0x1, URZ ;  /* 0x00000001161c7890 */ /* 0x000fe2000fffe0ff */
[----:B------:R-:W-:Y:S01]  /*22d0*/  UMOV UR10, UR19 ;  /* 0x00000013000a7c82 */ /* 0x000fe20008000000 */
[----:B------:R-:W-:Y:S01]  /*22e0*/  UMOV UR44, 0x0 ;  /* 0x00000000002c7882 */ /* 0x000fe20000000000 */
[----:B------:R2:W-:Y:S01]  /*22f0*/  UTMALDG.5D.IM2COL [UR8], [UR34], UR7 ;  /* 0x00000008220073b4 */ /* 0x0005e20008060007 */
[----:B------:R-:W-:Y:S01]  /*2300*/  UMOV UR45, 0x10000000 ;  /* 0x10000000002d7882 */ /* 0x000fe20000000000 */
[----:B------:R-:W-:Y:S04]  /*2310*/  UMOV UR17, UR9 ;  /* 0x0000000900117c82 */ /* 0x000fe80008000000 */
[----:B------:R-:W-:Y:S01]  /*2320*/  @UP2 UIADD3 UR29, UPT, UPT, UR21, URZ, URZ ;  /* 0x000000ff151d2290 */ /* 0x000fe2000fffe0ff */
[----:B------:R3:W-:Y:S03]  /*2330*/  UTMALDG.5D [UR16], [UR32], desc[UR44] ;  /* 0x00002c10200075b4 */ /* 0x0007e60008021000 */
[----:B------:R-:W-:Y:S11]  /*2340*/  UISETP.NE.AND UP1, UPT, UR29, UR40, UPT ;  /* 0x000000281d00728c */ /* 0x000ff6000bf25270 */
[----:B------:R-:W-:Y:S04]  /*2350*/  @UP1 UIADD3 UR28, UPT, UPT, UR22, URZ, URZ ;  /* 0x000000ff161c1290 */ /* 0x000fe8000fffe0ff */
[----:B------:R-:W-:Y:S02]  /*2360*/  UISETP.NE.AND UP0, UPT, UR28, UR41, UPT ;  /* 0x000000291c00728c */ /* 0x000fe4000bf05270 */
[----:B--2---:R-:W-:Y:S09]  /*2370*/  UIADD3 UR8, UPT, UPT, UR27, 0x1, URZ ;  /* 0x000000011b087890 */ /* 0x004ff2000fffe0ff */
[----:B------:R-:W-:Y:S02]  /*2380*/  @UP0 UIADD3 UR8, UPT, UPT, UR27, URZ, URZ ;  /* 0x000000ff1b080290 */ /* 0x000fe4000fffe0ff */
[----:B------:R-:W-:Y:S05]  /*2390*/  UIADD3 UR7, UPT, UPT, UR37, -0x1, URZ ;  /* 0xffffffff25077890 */ /* 0x000fea000fffe0ff */
[----:B------:R-:W-:Y:S01]  /*23a0*/  UMOV UR27, UR8 ;  /* 0x00000008001b7c82 */ /* 0x000fe20008000000 */
[----:B---3--:R-:W-:Y:S02]  /*23b0*/  USEL UR22, UR28, URZ, UP0 ;  /* 0x000000ff1c167287 */ /* 0x008fe40008000000 */
[----:B------:R-:W-:Y:S02]  /*23c0*/  UISETP.GT.U32.AND UP0, UPT, UR37, 0x1, UPT ;  /* 0x000000012500788c */ /* 0x000fe4000bf04070 */
[----:B------:R-:W-:Y:S02]  /*23d0*/  USEL UR20, UR36, URZ, UP2 ;  /* 0x000000ff24147287 */ /* 0x000fe40009000000 */
[----:B------:R-:W-:Y:S01]  /*23e0*/  USEL UR21, UR29, URZ, UP1 ;  /* 0x000000ff1d157287 */ /* 0x000fe20008800000 */
[----:B------:R-:W-:Y:S01]  /*23f0*/  UMOV UR37, UR7 ;  /* 0x0000000700257c82 */ /* 0x000fe20008000000 */
[----:B------:R-:W-:Y:S03]  /*2400*/  UMOV UR7, UR31 ;  /* 0x0000001f00077c82 */ /* 0x000fe60008000000 */
[----:B----4-:R-:W-:Y:S07]  /*2410*/  BRA.U UP0, `(.L_x_29) ;  /* 0xfffffffd000c7547 */ /* 0x010fee000b83ffff */
.L_x_24:
[----:B------:R-:W-:Y:S01]  /*2420*/  SHF.L.U32 R3, R2, 0x1f, RZ ;  /* 0x0000001f02037819 */ /* 0x000fe200000006ff */
[----:B------:R-:W-:-:S03]  /*2430*/  NOP ;  /* 0x0000000000007918 */ /* 0x000fc60000000000 */
[----:B-12---:R-:W1:Y:S02]  /*2440*/  SYNCS.PHASECHK.TRANS64.TRYWAIT P0, [UR30+0x140], R3 ;  /* 0x00014003ff0075a7 */ /* 0x006e64000800111e */
[----:B-1----:R-:W-:Y:S05]  /*2450*/  @!P0 BRA `(.L_x_30) ;  /* 0x0000006000f08947 */ /* 0x002fea0003800000 */
.L_x_123:
[----:B------:R-:W2:Y:S01]  /*2460*/  LDS.128 R4, [UR30+0x180] ;  /* 0x0001801eff047984 */ /* 0x000ea20008000c00 */
[----:B------:R-:W-:Y:S02]  /*2470*/  UIADD3 UR4, UPT, UPT, UR30, 0x148, URZ ;  /* 0x000001481e047890 */ /* 0x000fe4000fffe0ff */
[----:B------:R-:W-:Y:S01]  /*2480*/  UISETP.GE.AND UP0, UPT, UR39, 0x1, UPT ;  /* 0x000000012700788c */ /* 0x000fe2000bf06270 */
[----:B------:R-:W-:Y:S01]  /*2490*/  @!PT LDS RZ, [RZ] ;  /* 0x00000000fffff984 */ /* 0x000fe20000000800 */
[----:B------:R-:W-:Y:S01]  /*24a0*/  @!PT LDS RZ, [RZ] ;  /* 0x00000000fffff984 */ /* 0x000fe20000000800 */
[----:B------:R-:W-:Y:S01]  /*24b0*/  @!PT LDS RZ, [RZ] ;  /* 0x00000000fffff984 */ /* 0x000fe20000000800 */
[----:B------:R-:W-:Y:S01]  /*24c0*/  @!PT LDS RZ, [RZ] ;  /* 0x00000000fffff984 */ /* 0x000fe20000000800 */
[----:B------:R3:W-:Y:S06]  /*24d0*/  MEMBAR.ALL.CTA ;  /* 0x0000000000007992 */ /* 0x0007ec0000008000 */
[----:B---3--:R-:W3:Y:S01]  /*24e0*/  FENCE.VIEW.ASYNC.S ;  /* 0x00000000000073c6 */ /* 0x008ee20000000000 */
[----:B------:R-:W-:-:S09]  /*24f0*/  UPRMT UR4, URZ, 0x654, UR4 ;  /* 0x00000654ff047896 */ /* 0x000fd20008000004 */
[----:B---3--:R-:W-:Y:S01]  /*2500*/  SYNCS.ARRIVE.TRANS64.RED.A1T0 RZ, [UR4], RZ ;  /* 0x000000ffffff79a7 */ /* 0x008fe20008100404 */
[----:B--2---:R-:W-:-:S13]  /*2510*/  LOP3.LUT P0, RZ, R6, 0x1, RZ, 0xc0, !PT ;  /* 0x0000000106ff7812 */ /* 0x004fda000780c0ff */
[----:B------:R-:W-:Y:S01]  /*2520*/  VOTEU.ANY UP1, P0 ;  /* 0x0000000000ff7886 */ /* 0x000fe20000020100 */
[----:B------:R-:W-:-:S13]  /*2530*/  PLOP3.LUT P0, PT, PT, PT, UP1, 0x80, 0x8 ;  /* 0x000000000008781c */ /* 0x000fda0003f0f018 */
[----:B-1----:R-:W-:Y:S02]  /*2540*/  @P0 MOV R0, R4 ;  /* 0x0000000400000202 */ /* 0x002fe40000000f00 */
[----:B------:R-:W-:Y:S02]  /*2550*/  @P0 LOP3.LUT R4, R5, 0xffff, RZ, 0xc0, !PT ;  /* 0x0000ffff05040812 */ /* 0x000fe400078ec0ff */
[----:B------:R-:W-:Y:S02]  /*2560*/  @P0 R2UR UR6, R0 ;  /* 0x00000000000602ca */ /* 0x000fe400000e0000 */
[----:B------:R-:W-:-:S11]  /*2570*/  @P0 R2UR UR5, R4 ;  /* 0x00000000040502ca */ /* 0x000fd600000e0000 */
[----:B------:R-:W-:Y:S02]  /*2580*/  @UP1 UMOV UR49, UR6 ;  /* 0x0000000600311c82 */ /* 0x000fe40008000000 */
[----:B------:R-:W-:Y:S01]  /*2590*/  @UP1 UMOV UR48, UR5 ;  /* 0x0000000500301c82 */ /* 0x000fe20008000000 */
[----:B------:R-:W-:Y:S05]  /*25a0*/  BRA.U !UP0, `(.L_x_31) ;  /* 0x0000000108d47547 */ /* 0x000fea000b800000 */
[----:B------:R-:W1:Y:S01]  /*25b0*/  LDCU.128 UR16, c[0x0][0xc10] ;  /* 0x00018200ff1077ac */ /* 0x000e620008000c00 */
[----:B------:R-:W2:Y:S01]  /*25c0*/  LDCU UR20, c[0x0][0xc20] ;  /* 0x00018400ff1477ac */ /* 0x000ea20008000800 */
[----:B------:R-:W3:Y:S01]  /*25d0*/  LDCU UR13, c[0x0][0xc0c] ;  /* 0x00018180ff0d77ac */ /* 0x000ee20008000800 */
[----:B------:R-:W4:Y:S01]  /*25e0*/  LDCU.64 UR14, c[0x0][0xc28] ;  /* 0x00018500ff0e77ac */ /* 0x000f220008000a00 */
[----:B------:R-:W-:Y:S02]  /*25f0*/  UISETP.NE.AND UP3, UPT, UR39, 0x1, UPT ;  /* 0x000000012700788c */ /* 0x000fe4000bf65270 */
[----:B-1----:R-:W-:Y:S02]  /*2600*/  UIMAD.WIDE.U32 UR4, UR52, UR19, URZ ;  /* 0x00000013340472a5 */ /* 0x002fe4000f8e00ff */
[----:B------:R-:W-:Y:S02]  /*2610*/  UIMAD.WIDE.U32 UR6, UR53, UR16, URZ ;  /* 0x00000010350672a5 */ /* 0x000fe4000f8e00ff */
[----:B------:R-:W-:-:S02]  /*2620*/  UISETP.NE.AND UP0, UPT, UR18, 0x1, UPT ;  /* 0x000000011200788c */ /* 0x000fc4000bf05270 */
[----:B------:R-:W-:Y:S01]  /*2630*/  UIMAD.WIDE.U32 UR10, UR48, UR19, URZ ;  /* 0x00000013300a72a5 */ /* 0x000fe2000f8e00ff */
[----:B------:R-:W-:Y:S01]  /*2640*/  UMOV UR4, UR5 ;  /* 0x0000000500047c82 */ /* 0x000fe20008000000 */
[----:B---3--:R-:W-:Y:S02]  /*2650*/  UISETP.NE.AND UP2, UPT, UR13, 0x1, UPT ;  /* 0x000000010d00788c */ /* 0x008fe4000bf45270 */
[----:B--2---:R-:W-:Y:S02]  /*2660*/  USHF.R.U32.HI UR5, URZ, UR20, UR4 ;  /* 0x00000014ff057299 */ /* 0x004fe40008011604 */
[----:B------:R-:W-:Y:S01]  /*2670*/  UIMAD.WIDE.U32 UR8, UR49, UR16, URZ ;  /* 0x00000010310872a5 */ /* 0x000fe2000f8e00ff */
[----:B------:R-:W-:Y:S01]  /*2680*/  UMOV UR4, UR7 ;  /* 0x0000000700047c82 */ /* 0x000fe20008000000 */
[----:B------:R-:W-:Y:S02]  /*2690*/  USEL UR5, UR52, UR5, !UP0 ;  /* 0x0000000534057287 */ /* 0x000fe4000c000000 */
[----:B------:R-:W-:-:S02]  /*26a0*/  USHF.R.U32.HI UR4, URZ, UR17, UR4 ;  /* 0x00000011ff047299 */ /* 0x000fc40008011604 */
[----:B----4-:R-:W-:Y:S02]  /*26b0*/  UIMAD.WIDE.U32 UR6, UR5, UR14, URZ ;  /* 0x0000000e050672a5 */ /* 0x010fe4000f8e00ff */
[----:B------:R-:W-:Y:S01]  /*26c0*/  USEL UR12, UR53, UR4, !UP2 ;  /* 0x00000004350c7287 */ /* 0x000fe2000d000000 */
[----:B------:R-:W-:Y:S02]  /*26d0*/  UMOV UR8, UR9 ;  /* 0x0000000900087c82 */ /* 0x000fe40008000000 */
[----:B------:R-:W-:Y:S01]  /*26e0*/  UMOV UR4, UR11 ;  /* 0x0000000b00047c82 */ /* 0x000fe20008000000 */
[----:B------:R-:W-:Y:S01]  /*26f0*/  UIMAD.WIDE.U32 UR10, UR12, UR14, URZ ;  /* 0x0000000e0c0a72a5 */ /* 0x000fe2000f8e00ff */
[----:B------:R-:W-:Y:S01]  /*2700*/  UMOV UR6, UR7 ;  /* 0x0000000700067c82 */ /* 0x000fe20008000000 */
[----:B------:R-:W-:Y:S02]  /*2710*/  USHF.R.U32.HI UR4, URZ, UR20, UR4 ;  /* 0x00000014ff047299 */ /* 0x000fe40008011604 */
[----:B------:R-:W-:-:S02]  /*2720*/  @UP3 USHF.R.U32.HI UR5, URZ, UR15, UR6 ;  /* 0x0000000fff053299 */ /* 0x000fc40008011606 */
[----:B------:R-:W-:Y:S01]  /*2730*/  USHF.R.U32.HI UR17, URZ, UR17, UR8 ;  /* 0x00000011ff117299 */ /* 0x000fe20008011608 */
[----:B------:R-:W-:Y:S01]  /*2740*/  UMOV UR6, UR11 ;  /* 0x0000000b00067c82 */ /* 0x000fe20008000000 */
[----:B------:R-:W-:Y:S02]  /*2750*/  USEL UR4, UR48, UR4, !UP0 ;  /* 0x0000000430047287 */ /* 0x000fe4000c000000 */
[----:B------:R-:W-:Y:S02]  /*2760*/  @UP3 USHF.R.U32.HI UR12, URZ, UR15, UR6 ;  /* 0x0000000fff0c3299 */ /* 0x000fe40008011606 */
[----:B------:R-:W-:Y:S02]  /*2770*/  UIMAD UR6, UR39, UR5, URZ ;  /* 0x00000005270672a4 */ /* 0x000fe4000f8e02ff */
[----:B------:R-:W-:Y:S02]  /*2780*/  USEL UR5, UR49, UR17, !UP2 ;  /* 0x0000001131057287 */ /* 0x000fe4000d000000 */
[----:B------:R-:W-:-:S02]  /*2790*/  UIMAD UR8, UR39, UR12, URZ ;  /* 0x0000000c270872a4 */ /* 0x000fc4000f8e02ff */
[----:B------:R-:W-:Y:S02]  /*27a0*/  UISETP.GE.AND UP0, UPT, UR4, UR6, UPT ;  /* 0x000000060400728c */ /* 0x000fe4000bf06270 */
[----:B------:R-:W-:Y:S02]  /*27b0*/  UIMAD.WIDE.U32 UR6, UR4, UR14, URZ ;  /* 0x0000000e040672a5 */ /* 0x000fe4000f8e00ff */
[----:B------:R-:W-:Y:S02]  /*27c0*/  UISETP.GE.OR UP0, UPT, UR5, UR8, UP0 ;  /* 0x000000080500728c */ /* 0x000fe40008706670 */
[----:B------:R-:W-:Y:S02]  /*27d0*/  UIMAD.WIDE.U32 UR8, UR5, UR14, URZ ;  /* 0x0000000e050872a5 */ /* 0x000fe4000f8e00ff */
[----:B------:R-:W-:Y:S01]  /*27e0*/  UIADD3 UR10, UPT, UPT, -UR4, URZ, URZ ;  /* 0x000000ff040a7290 */ /* 0x000fe2000fffe1ff */
[----:B------:R-:W-:Y:S02]  /*27f0*/  UMOV UR6, UR7 ;  /* 0x0000000700067c82 */ /* 0x000fe40008000000 */
[----:B------:R-:W-:-:S02]  /*2800*/  USHF.R.U32.HI UR6, URZ, UR15, UR6 ;  /* 0x0000000fff067299 */ /* 0x000fc40008011606 */
[----:B------:R-:W-:Y:S02]  /*2810*/  UIMAD UR10, UR18, UR10, UR48 ;  /* 0x0000000a120a72a4 */ /* 0x000fe4000f8e0230 */
[----:B------:R-:W-:Y:S01]  /*2820*/  USEL UR6, UR4, UR6, !UP3 ;  /* 0x0000000604067287 */ /* 0x000fe2000d800000 */
[----:B------:R-:W-:Y:S01]  /*2830*/  @!UP0 UMOV UR7, UR9 ;  /* 0x0000000900078c82 */ /* 0x000fe20008000000 */
[----:B------:R-:W-:Y:S02]  /*2840*/  UIADD3 UR9, UPT, UPT, -UR5, URZ, URZ ;  /* 0x000000ff05097290 */ /* 0x000fe4000fffe1ff */
[----:B------:R-:W-:Y:S02]  /*2850*/  @!UP0 USHF.R.U32.HI UR7, URZ, UR15, UR7 ;  /* 0x0000000fff078299 */ /* 0x000fe40008011607 */
[----:B------:R-:W-:Y:S02]  /*2860*/  UIADD3 UR8, UPT, UPT, -UR6, URZ, URZ ;  /* 0x000000ff06087290 */ /* 0x000fe4000fffe1ff */
[----:B------:R-:W-:-:S02]  /*2870*/  @!UP0 USEL UR7, UR5, UR7, !UP3 ;  /* 0x0000000705078287 */ /* 0x000fc4000d800000 */
[----:B------:R-:W-:Y:S02]  /*2880*/  UIMAD UR8, UR39, UR8, UR4 ;  /* 0x00000008270872a4 */ /* 0x000fe4000f8e0204 */
[----:B------:R-:W-:Y:S02]  /*2890*/  @!UP0 UIADD3 UR6, UPT, UPT, UR6, -UR7, URZ ;  /* 0x8000000706068290 */ /* 0x000fe4000fffe0ff */
[----:B------:R-:W-:Y:S02]  /*28a0*/  @!UP0 UIMAD UR7, UR8, UR12, UR7 ;  /* 0x0000000c080782a4 */ /* 0x000fe4000f8e0207 */
[----:B------:R-:W-:Y:S02]  /*28b0*/  @!UP0 UIMAD UR4, UR39, UR6, UR5 ;  /* 0x00000006270482a4 */ /* 0x000fe4000f8e0205 */
[----:B------:R-:W-:Y:S02]  /*28c0*/  UIMAD UR6, UR13, UR9, UR49 ;  /* 0x000000090d0672a4 */ /* 0x000fe4000f8e0231 */
[----:B------:R-:W-:Y:S01]  /*28d0*/  UIMAD UR48, UR4, UR18, UR10 ;  /* 0x00000012043072a4 */ /* 0x000fe2000f8e020a */
[----:B------:R-:W-:-:S02]  /*28e0*/  @!UP0 UMOV UR5, UR7 ;  /* 0x0000000700058c82 */ /* 0x000fc40008000000 */
[----:B------:R-:W-:-:S12]  /*28f0*/  UIMAD UR49, UR5, UR13, UR6 ;  /* 0x0000000d053172a4 */ /* 0x000fd8000f8e0206 */
.L_x_31:
        /* <DEDUP_REMOVED lines=20> */
.L_x_32:
[----:B------:R-:W-:Y:S01]  /*2a40*/  R2UR UR5, R85 ;  /* 0x00000000550572ca */ /* 0x000fe200000e0000 */
[----:B------:R-:W-:Y:S01]  /*2a50*/  UMOV UR36, UR38 ;  /* 0x0000002600247c82 */ /* 0x000fe20008000000 */
[----:B------:R-:W-:Y:S02]  /*2a60*/  R2UR UR4, R84 ;  /* 0x00000000540472ca */ /* 0x000fe400000e0000 */
[----:B------:R-:W-:Y:S02]  /*2a70*/  PLOP3.LUT P1, PT, PT, PT, PT, 0x80, 0x8 ;  /* 0x000000000008781c */ /* 0x000fe40003f2f070 */
[----:B------:R-:W-:-:S07]  /*2a80*/  LOP3.LUT R2, R2, 0x1, RZ, 0x3c, !PT ;  /* 0x0000000102027812 */ /* 0x000fce00078e3cff */
[----:B------:R-:W-:Y:S02]  /*2a90*/  UIADD3 UR50, UPT, UPT, UR49, UR5, URZ ;  /* 0x0000000531327290 */ /* 0x000fe4000fffe0ff */
[----:B------:R-:W-:Y:S01]  /*2aa0*/  UIADD3 UR22, UPT, UPT, UR48, UR4, URZ ;  /* 0x0000000430167290 */ /* 0x000fe2000fffe0ff */
[----:B------:R-:W-:Y:S11]  /*2ab0*/  BRA.U UP1, `(.L_x_33) ;  /* 0xffffffe901d87547 */ /* 0x000ff6000b83ffff */
[----:B------:R-:W-:Y:S01]  /*2ac0*/  UIADD3 UR30, UPT, UPT, UR30, 0x80, URZ ;  /* 0x000000801e1e7890 */ /* 0x000fe2000fffe0ff */
[----:B------:R-:W-:-:S03]  /*2ad0*/  MOV R3, UR26 ;  /* 0x0000001a00037c02 */ /* 0x000fc60008000f00 */
[----:B------:R-:W-:Y:S01]  /*2ae0*/  ULEA UR4, UR31, UR30, 0x3 ;  /* 0x0000001e1f047291 */ /* 0x000fe2000f8e18ff */
[----:B------:R-:W-:-:S08]  /*2af0*/  SHF.L.U32 R3, R3, 0x1f, RZ ;  /* 0x0000001f03037819 */ /* 0x000fd000000006ff */
[----:B------:R-:W1:Y:S02]  /*2b00*/  SYNCS.PHASECHK.TRANS64.TRYWAIT P0, [UR4], R3 ;  /* 0x00000003ff0075a7 */ /* 0x000e640008001104 */
[----:B-1----:R-:W-:Y:S05]  /*2b10*/  @!P0 BRA `(.L_x_34) ;  /* 0x0000005c00588947 */ /* 0x002fea0003800000 */
.L_x_125:
[----:B------:R-:W-:-:S04]  /*2b20*/  UIADD3 UR4, UPT, UPT, UR31, 0x1, URZ ;  /* 0x000000011f047890 */ /* 0x000fc8000fffe0ff */
[----:B------:R-:W-:-:S04]  /*2b30*/  UISETP.NE.AND UP0, UPT, UR4, 0x10, UPT ;  /* 0x000000100400788c */ /* 0x000fc8000bf05270 */
[----:B------:R-:W-:Y:S02]  /*2b40*/  USEL UR5, URZ, 0x1, UP0 ;  /* 0x00000001ff057887 */ /* 0x000fe40008000000 */
[----:B------:R-:W-:Y:S02]  /*2b50*/  USEL UR4, UR4, URZ, UP0 ;  /* 0x000000ff04047287 */ /* 0x000fe40008000000 */
[----:B------:R-:W-:Y:S02]  /*2b60*/  ULOP3.LUT UR6, UR26, UR5, URZ, 0x3c, !UPT ;  /* 0x000000051a067292 */ /* 0x000fe4000f8e3cff */
[----:B------:R-:W-:-:S04]  /*2b70*/  ULEA UR5, UR4, UR30, 0x3 ;  /* 0x0000001e04057291 */ /* 0x000fc8000f8e18ff */
[----:B-1----:R-:W-:-:S04]  /*2b80*/  MOV R3, UR6 ;  /* 0x0000000600037c02 */ /* 0x002fc80008000f00 */
[----:B------:R-:W-:-:S04]  /*2b90*/  SHF.L.U32 R3, R3, 0x1f, RZ ;  /* 0x0000001f03037819 */ /* 0x000fc800000006ff */
[----:B------:R-:W1:Y:S02]  /*2ba0*/  SYNCS.PHASECHK.TRANS64.TRYWAIT P0, [UR5], R3 ;  /* 0x00000003ff0075a7 */ /* 0x000e640008001105 */
[----:B-1----:R-:W-:Y:S05]  /*2bb0*/  @!P0 BRA `(.L_x_35) ;  /* 0x0000005c00488947 */ /* 0x002fea0003800000 */
.L_x_127:
        /* <DEDUP_REMOVED lines=10> */
.L_x_129:
        /* <DEDUP_REMOVED lines=10> */
.L_x_131:
        /* <DEDUP_REMOVED lines=10> */
.L_x_133:
        /* <DEDUP_REMOVED lines=10> */
.L_x_135:
        /* <DEDUP_REMOVED lines=10> */
.L_x_137:
        /* <DEDUP_REMOVED lines=10> */
.L_x_139:
        /* <DEDUP_REMOVED lines=10> */
.L_x_141:
        /* <DEDUP_REMOVED lines=10> */
.L_x_143:
        /* <DEDUP_REMOVED lines=10> */
.L_x_145:
        /* <DEDUP_REMOVED lines=10> */
.L_x_147:
        /* <DEDUP_REMOVED lines=10> */
.L_x_149:
        /* <DEDUP_REMOVED lines=10> */
.L_x_151:
        /* <DEDUP_REMOVED lines=10> */
.L_x_153:
[----:B------:R-:W-:-:S04]  /*33e0*/  UIADD3 UR4, UPT, UPT, UR4, 0x1, URZ ;  /* 0x0000000104047890 */ /* 0x000fc8000fffe0ff */
[----:B------:R-:W-:-:S04]  /*33f0*/  UISETP.NE.AND UP0, UPT, UR4, 0x10, UPT ;  /* 0x000000100400788c */ /* 0x000fc8000bf05270 */
[----:B------:R-:W-:Y:S02]  /*3400*/  USEL UR5, URZ, 0x1, UP0 ;  /* 0x00000001ff057887 */ /* 0x000fe40008000000 */
[----:B------:R-:W-:Y:S02]  /*3410*/  USEL UR4, UR4, URZ, UP0 ;  /* 0x000000ff04047287 */ /* 0x000fe40008000000 */
[----:B------:R-:W-:Y:S02]  /*3420*/  ULOP3.LUT UR5, UR6, UR5, URZ, 0x3c, !UPT ;  /* 0x0000000506057292 */ /* 0x000fe4000f8e3cff */
[----:B------:R-:W-:-:S04]  /*3430*/  ULEA UR4, UR4, UR30, 0x3 ;  /* 0x0000001e04047291 */ /* 0x000fc8000f8e18ff */
[----:B------:R-:W-:Y:S02]  /*3440*/  IMAD.U32 R2, RZ, RZ, UR5 ;  /* 0x00000005ff027e24 */ /* 0x000fe4000f8e00ff */
[----:B-1----:R-:W-:-:S03]  /*3450*/  MOV R0, UR4 ;  /* 0x0000000400007c02 */ /* 0x002fc60008000f00 */
[----:B------:R-:W-:-:S07]  /*3460*/  SHF.L.U32 R3, R2, 0x1f, RZ ;  /* 0x0000001f02037819 */ /* 0x000fce00000006ff */
.L_x_49:
[----:B-1----:R1:W2:Y:S02]  /*3470*/  SYNCS.PHASECHK.TRANS64.TRYWAIT P0, [R0+URZ], R3 ;  /* 0x00000003000075a7 */ /* 0x0022a400080011ff */
[----:B--2---:R-:W-:Y:S05]  /*3480*/  @!P0 NANOSLEEP.SYNCS 0x989680 ;  /* 0x009896800000895d */ /* 0x004fea0003900000 */
[----:B------:R-:W2:Y:S02]  /*3490*/  @!P0 SYNCS.PHASECHK.TRANS64 P0, [R0+URZ], R3 ;  /* 0x00000003000085a7 */ /* 0x000ea400080010ff */
[----:B--2---:R-:W-:Y:S05]  /*34a0*/  @P0 EXIT ;  /* 0x000000000000094d */ /* 0x004fea0003800000 */
[----:B------:R-:W-:Y:S05]  /*34b0*/  BRA `(.L_x_49) ;  /* 0xfffffffc00ec7947 */ /* 0x000fea000383ffff */
.L_x_17:
[----:B------:R-:W2:Y:S02]  /*34c0*/  S2UR UR4, SR_CgaCtaId ;  /* 0x00000000000479c3 */ /* 0x000ea40000008800 */
[----:B--2---:R-:W-:-:S04]  /*34d0*/  UISETP.NE.AND UP0, UPT, UR4, URZ, UPT ;  /* 0x000000ff0400728c */ /* 0x004fc8000bf05270 */
[----:B------:R-:W-:-:S09]  /*34e0*/  UISETP.NE.OR UP0, UPT, UR15, 0x1, UP0 ;  /* 0x000000010f00788c */ /* 0x000fd20008705670 */
[----:B------:R-:W-:Y:S05]  /*34f0*/  BRA.U UP0, `(.L_x_50) ;  /* 0x0000000100b47547 */ /* 0x000fea000b800000 */
[----:B------:R-:W2:Y:S01]  /*3500*/  S2UR UR5, SR_CgaCtaId ;  /* 0x00000000000579c3 */ /* 0x000ea20000008800 */
[----:B------:R-:W-:Y:S01]  /*3510*/  UMOV UR4, 0x400 ;  /* 0x0000040000047882 */ /* 0x000fe20000000000 */
[----:B------:R-:W-:Y:S01]  /*3520*/  HFMA2 R3, -RZ, RZ, 0, 5.9604644775390625e-08 ;  /* 0x00000001ff037431 */ /* 0x000fe200000001ff */
[----:B------:R-:W-:Y:S01]  /*3530*/  ISETP.NE.AND P0, PT, R0, RZ, PT ;  /* 0x000000ff0000720c */ /* 0x000fe20003f05270 */
[----:B------:R-:W-:Y:S01]  /*3540*/  IMAD.MOV.U32 R8, RZ, RZ, RZ ;  /* 0x000000ffff087224 */ /* 0x000fe200078e00ff */
[----:B--2---:R-:W-:-:S04]  /*3550*/  ULEA UR4, UR5, UR4, 0x18 ;  /* 0x0000000405047291 */ /* 0x004fc8000f8ec0ff */
[----:B------:R-:W-:Y:S02]  /*3560*/  UIADD3 UR5, UPT, UPT, UR4, 0x148, URZ ;  /* 0x0000014804057890 */ /* 0x000fe4000fffe0ff */
[----:B------:R-:W-:Y:S02]  /*3570*/  UIADD3 UR8, UPT, UPT, UR4, 0x140, URZ ;  /* 0x0000014004087890 */ /* 0x000fe4000fffe0ff */
[----:B------:R-:W-:-:S12]  /*3580*/  UPRMT UR5, URZ, 0x654, UR5 ;  /* 0x00000654ff057896 */ /* 0x000fd80008000005 */
.L_x_53:
[----:B------:R-:W-:Y:S01]  /*3590*/  SHF.L.U32 R7, R3, 0x1f, RZ ;  /* 0x0000001f03077819 */ /* 0x000fe200000006ff */
[----:B------:R-:W-:Y:S02]  /*35a0*/  IMAD.U32 R9, RZ, RZ, UR8 ;  /* 0x00000008ff097e24 */ /* 0x000fe4000f8e00ff */
[----:B------:R-:W-:Y:S01]  /*35b0*/  @!P0 IMAD.MOV.U32 R5, RZ, RZ, 0x10 ;  /* 0x00000010ff058424 */ /* 0x000fe200078e00ff */
[----:B------:R-:W2:Y:S02]  /*35c0*/  SYNCS.PHASECHK.TRANS64.TRYWAIT P1, [UR4+0x148], R7 ;  /* 0x00014807ff0075a7 */ /* 0x000ea40008021104 */
[----:B------:R-:W-:-:S04]  /*35d0*/  PRMT R9, R0, 0x654, R9 ;  /* 0x0000065400097816 */ /* 0x000fc80000000009 */
[----:B------:R-:W-:Y:S01]  /*35e0*/  SEL R2, R9, R2, !P0 ;  /* 0x0000000209027207 */ /* 0x000fe20004000000 */
[----:B--2---:R-:W-:Y:S06]  /*35f0*/  @!P1 BRA `(.L_x_51) ;  /* 0x0000005800089947 */ /* 0x004fec0003800000 */
.L_x_155:
[----:B------:R-:W-:Y:S01]  /*3600*/  UIADD3 UR6, UPT, UPT, UR4, 0x180, URZ ;  /* 0x0000018004067890 */ /* 0x000fe2000fffe0ff */
[----:B------:R3:W-:Y:S01]  /*3610*/  @!P0 SYNCS.ARRIVE.TRANS64.RED RZ, [R2+URZ], R5 ;  /* 0x0000000502ff89a7 */ /* 0x0007e200080004ff */
[----:B------:R-:W-:Y:S01]  /*3620*/  UIADD3 UR7, UPT, UPT, UR4, 0x140, URZ ;  /* 0x0000014004077890 */ /* 0x000fe2000fffe0ff */
[----:B------:R-:W-:-:S08]  /*3630*/  LOP3.LUT R3, R3, 0x1, RZ, 0x3c, !PT ;  /* 0x0000000103037812 */ /* 0x000fd000078e3cff */
[----:B------:R-:W-:Y:S06]  /*3640*/  UGETNEXTWORKID.BROADCAST [UR6], [UR7] ;  /* 0x00000000060073ca */ /* 0x000fec0008000100 */
[----:B---3--:R-:W-:-:S04]  /*3650*/  SHF.L.U32 R5, R8, 0x1f, RZ ;  /* 0x0000001f08057819 */ /* 0x008fc800000006ff */
[----:B------:R-:W3:Y:S02]  /*3660*/  SYNCS.PHASECHK.TRANS64.TRYWAIT P1, [UR4+0x140], R5 ;  /* 0x00014005ff0075a7 */ /* 0x000ee40008021104 */
[----:B---3--:R-:W-:Y:S05]  /*3670*/  @!P1 BRA `(.L_x_52) ;  /* 0x0000005800009947 */ /* 0x008fea0003800000 */
.L_x_157:
[----:B--2---:R-:W2:Y:S01]  /*3680*/  LDS.128 R4, [UR4+0x180] ;  /* 0x00018004ff047984 */ /* 0x004ea20008000c00 */
[----:B------:R-:W-:Y:S01]  /*3690*/  LOP3.LUT R8, R8, 0x1, RZ, 0x3c, !PT ;  /* 0x0000000108087812 */ /* 0x000fe200078e3cff */
[----:B------:R-:W-:Y:S01]  /*36a0*/  @!PT LDS RZ, [RZ] ;  /* 0x00000000fffff984 */ /* 0x000fe20000000800 */
[----:B------:R-:W-:Y:S01]  /*36b0*/  @!PT LDS RZ, [RZ] ;  /* 0x00000000fffff984 */ /* 0x000fe20000000800 */
[----:B------:R-:W-:Y:S01]  /*36c0*/  @!PT LDS RZ, [RZ] ;  /* 0x00000000fffff984 */ /* 0x000fe20000000800 */
[----:B------:R-:W-:Y:S01]  /*36d0*/  @!PT LDS RZ, [RZ] ;  /* 0x00000000fffff984 */ /* 0x000fe20000000800 */
[----:B------:R3:W-:Y:S06]  /*36e0*/  MEMBAR.ALL.CTA ;  /* 0x0000000000007992 */ /* 0x0007ec0000008000 */
[----:B---3--:R-:W3:Y:S02]  /*36f0*/  FENCE.VIEW.ASYNC.S ;  /* 0x00000000000073c6 */ /* 0x008ee40000000000 */
[----:B---3--:R-:W-:Y:S01]  /*3700*/  SYNCS.ARRIVE.TRANS64.RED.A1T0 RZ, [UR5], RZ ;  /* 0x000000ffffff79a7 */ /* 0x008fe20008100405 */
[----:B--2---:R-:W-:-:S13]  /*3710*/  LOP3.LUT P1, RZ, R6, 0x1, RZ, 0xc0, !PT ;  /* 0x0000000106ff7812 */ /* 0x004fda000782c0ff */
[----:B------:R-:W-:Y:S05]  /*3720*/  @P1 BRA `(.L_x_53) ;  /* 0xfffffffc00981947 */ /* 0x000fea000383ffff */
[----:B------:R-:W-:-:S04]  /*3730*/  SHF.L.U32 R0, R3, 0x1f, RZ ;  /* 0x0000001f03007819 */ /* 0x000fc800000006ff */
[----:B------:R-:W2:Y:S02]  /*3740*/  SYNCS.PHASECHK.TRANS64 P0, [UR4+0x148], R0 ;  /* 0x00014800ff0075a7 */ /* 0x000ea40008001004 */
[----:B-12---:R-:W-:Y:S05]  /*3750*/  @P0 EXIT ;  /* 0x000000000000094d */ /* 0x006fea0003800000 */
[----:B------:R-:W-:-:S07]  /*3760*/  MOV R0, UR4 ;  /* 0x0000000400007c02 */ /* 0x000fce0008000f00 */
.L_x_54:
[----:B-1----:R-:W-:-:S04]  /*3770*/  SHF.L.U32 R5, R3, 0x1f, RZ ;  /* 0x0000001f03057819 */ /* 0x002fc800000006ff */
[----:B------:R1:W2:Y:S03]  /*3780*/  SYNCS.PHASECHK.TRANS64.TRYWAIT P0, [R0+URZ+0x148], R5 ;  /* 0x00014805000075a7 */ /* 0x0002a600080011ff */
[----:B--2---:R-:W-:Y:S05]  /*3790*/  @!P0 NANOSLEEP.SYNCS 0x989680 ;  /* 0x009896800000895d */ /* 0x004fea0003900000 */
[----:B------:R-:W2:Y:S02]  /*37a0*/  @!P0 SYNCS.PHASECHK.TRANS64 P0, [R0+URZ+0x148], R5 ;  /* 0x00014805000085a7 */ /* 0x000ea400080010ff */
[----:B--2---:R-:W-:Y:S05]  /*37b0*/  @P0 EXIT ;  /* 0x000000000000094d */ /* 0x004fea0003800000 */
[----:B------:R-:W-:Y:S05]  /*37c0*/  BRA `(.L_x_54) ;  /* 0xfffffffc00e87947 */ /* 0x000fea000383ffff */
.L_x_50:
[----:B------:R-:W-:-:S09]  /*37d0*/  UISETP.NE.AND UP0, UPT, UR15, URZ, UPT ;  /* 0x000000ff0f00728c */ /* 0x000fd2000bf05270 */
[----:B------:R-:W-:Y:S05]  /*37e0*/  BRA.U UP0, `(.L_x_55) ;  /* 0x0000000d00447547 */ /* 0x000fea000b800000 */
[----:B------:R-:W2:Y:S01]  /*37f0*/  S2UR UR7, SR_CgaCtaId ;  /* 0x00000000000779c3 */ /* 0x000ea20000008800 */
[----:B------:R-:W-:Y:S01]  /*3800*/  UMOV UR4, 0x40 ;  /* 0x0000004000047882 */ /* 0x000fe20000000000 */
[----:B------:R-:W-:Y:S01]  /*3810*/  NOP ;  /* 0x0000000000007918 */ /* 0x000fe20000000000 */
[----:B------:R-:W-:Y:S01]  /*3820*/  UMOV UR6, 0x400 ;  /* 0x0000040000067882 */ /* 0x000fe20000000000 */
[----:B--2---:R-:W-:Y:S02]  /*3830*/  ULEA UR5, UR7, UR4, 0x18 ;  /* 0x0000000407057291 */ /* 0x004fe4000f8ec0ff */
[----:B------:R-:W-:-:S07]  /*3840*/  ULEA UR6, UR7, UR6, 0x18 ;  /* 0x0000000607067291 */ /* 0x000fce000f8ec0ff */
[----:B------:R-:W2:Y:S02]  /*3850*/  LDS.U8 R0, [UR5+0x1c] ;  /* 0x00001c05ff007984 */ /* 0x000ea40008000000 */
[----:B--2---:R-:W-:-:S13]  /*3860*/  ISETP.NE.AND P0, PT, R0, RZ, PT ;  /* 0x000000ff0000720c */ /* 0x004fda0003f05270 */
[----:B------:R-:W-:Y:S05]  /*3870*/  @P0 BRA `(.L_x_56) ;  /* 0x0000000000580947 */ /* 0x000fea0003800000 */
[----:B------:R-:W-:-:S13]  /*3880*/  ELECT P0, URZ, PT ;  /* 0x0000000000ff782f */ /* 0x000fda0003800000 */
[----:B------:R-:W-:Y:S05]  /*3890*/  @!P0 BRA `(.L_x_57) ;  /* 0x0000000000608947 */ /* 0x000fea0003800000 */
[----:B------:R-:W-:Y:S01]  /*38a0*/  UMOV UR4, 0x10 ;  /* 0x0000001000047882 */ /* 0x000fe20000000000 */
[----:B------:R-:W-:Y:S01]  /*38b0*/  HFMA2 R0, -RZ, RZ, 0, 5.9604644775390625e-08 ;  /* 0x00000001ff007431 */ /* 0x000fe200000001ff */
[----:B------:R-:W-:-:S03]  /*38c0*/  MOV R2, 0xffff ;  /* 0x0000ffff00027802 */ /* 0x000fc60000000f00 */
[----:B------:R-:W-:Y:S04]  /*38d0*/  DEPBAR.LE SB2, 0x36 ;  /* 0x0000ad800000791a */ /* 0x000fe80000000000 */
[----:B------:R-:W2:Y:S02]  /*38e0*/  UTCATOMSWS.FIND_AND_SET.ALIGN UP0, UR4, UR4 ;  /* 0x00000004000475e3 */ /* 0x000ea40008000800 */
[----:B--2---:R-:W-:Y:S01]  /*38f0*/  MOV R3, UR4 ;  /* 0x0000000400037c02 */ /* 0x004fe20008000f00 */
[----:B------:R-:W-:Y:S06]  /*3900*/  BRA.U UP0, `(.L_x_58) ;  /* 0x0000000100187547 */ /* 0x000fec000b800000 */
.L_x_59:
[----:B------:R-:W-:Y:S05]  /*3910*/  NANOSLEEP 0x64 ;  /* 0x000000640000795d */ /* 0x000fea0003800000 */
[----:B------:R-:W-:-:S05]  /*3920*/  UMOV UR4, 0x10 ;  /* 0x0000001000047882 */ /* 0x000fca0000000000 */
[----:B------:R-:W-:Y:S04]  /*3930*/  DEPBAR.LE SB2, 0x36 ;  /* 0x0000ad800000791a */ /* 0x000fe80000000000 */
[----:B------:R-:W2:Y:S02]  /*3940*/  UTCATOMSWS.FIND_AND_SET.ALIGN UP0, UR4, UR4 ;  /* 0x00000004000475e3 */ /* 0x000ea40008000800 */
[----:B--2---:R-:W-:Y:S01]  /*3950*/  MOV R3, UR4 ;  /* 0x0000000400037c02 */ /* 0x004fe20008000f00 */
[----:B------:R-:W-:Y:S05]  /*3960*/  BRA.U !UP0, `(.L_x_59) ;  /* 0xfffffffd08e87547 */ /* 0x000fea000b83ffff */
.L_x_58:
[-C--:B------:R-:W-:Y:S02]  /*3970*/  SHF.L.U32 R2, R2, R3.reuse, RZ ;  /* 0x0000000302027219 */ /* 0x080fe400000006ff */
[----:B------:R-:W-:Y:S01]  /*3980*/  SHF.L.U32 R0, R0, R3, RZ ;  /* 0x0000000300007219 */ /* 0x000fe200000006ff */
[----:B------:R-:W-:Y:S02]  /*3990*/  IMAD.SHL.U32 R3, R3, 0x20, RZ ;  /* 0x0000002003037824 */ /* 0x000fe400078e00ff */
[----:B------:R2:W-:Y:S04]  /*39a0*/  ATOMS.OR RZ, [UR5+0x14], R2 ;  /* 0x00001402ffff798c */ /* 0x0005e8000b000005 */
[----:B------:R2:W-:Y:S04]  /*39b0*/  ATOMS.OR RZ, [UR5+0x18], R0 ;  /* 0x00001800ffff798c */ /* 0x0005e8000b000005 */
[----:B------:R2:W-:Y:S01]  /*39c0*/  STS [UR6+0x190], R3 ;  /* 0x00019003ff007988 */ /* 0x0005e20008000806 */
[----:B------:R-:W-:Y:S05]  /*39d0*/  BRA `(.L_x_57) ;  /* 0x0000000000107947 */ /* 0x000fea0003800000 */
.L_x_56:
[----:B------:R-:W-:Y:S02]  /*39e0*/  MOV R0, 0xffffffff ;  /* 0xffffffff00007802 */ /* 0x000fe40000000f00 */
[----:B------:R-:W-:-:S03]  /*39f0*/  MOV R2, 0x3a20 ;  /* 0x00003a2000027802 */ /* 0x000fc60000000f00 */
[----:B------:R2:W-:Y:S04]  /*3a00*/  STS [UR6+0x190], R0 ;  /* 0x00019000ff007988 */ /* 0x0005e80008000806 */
[----:B-12--5:R-:W-:Y:S05]  /*3a10*/  CALL.REL.NOINC `($__internal_1_$__cuda_sm10x_tcgen05_guardrail_trap_phase_invalid_during_alloc) ;  /* 0x0000005800947944 */ /* 0x026fea0003c00000 */
.L_x_57:
[----:B------:R-:W-:Y:S05]  /*3a20*/  WARPSYNC.ALL ;  /* 0x0000000000007948 */ /* 0x000fea0003800000 */
[----:B------:R-:W3:Y:S01]  /*3a30*/  S2UR UR4, SR_CgaCtaId ;  /* 0x00000000000479c3 */ /* 0x000ee20000008800 */
[----:B------:R-:W-:Y:S01]  /*3a40*/  UMOV UR18, 0x400 ;  /* 0x0000040000127882 */ /* 0x000fe20000000000 */
[----:B------:R-:W-:-:S06]  /*3a50*/  NOP ;  /* 0x0000000000007918 */ /* 0x000fcc0000000000 */
[----:B------:R-:W-:Y:S06]  /*3a60*/  BAR.ARV 0x6, 0xa0 ;  /* 0x0182800000007b1d */ /* 0x000fec0000002000 */
[----:B------:R-:W4:Y:S01]  /*3a70*/  LDCU.64 UR6, c[0x0][0x388] ;  /* 0x00007100ff0677ac */ /* 0x000f220008000a00 */
[----:B------:R-:W-:Y:S01]  /*3a80*/  IMAD.MOV.U32 R8, RZ, RZ, 0x1 ;  /* 0x00000001ff087424 */ /* 0x000fe200078e00ff */
[----:B------:R-:W1:Y:S01]  /*3a90*/  LDCU.64 UR8, c[0x0][0x390] ;  /* 0x00007200ff0877ac */ /* 0x000e620008000a00 */
[----:B------:R-:W-:Y:S01]  /*3aa0*/  UMOV UR21, URZ ;  /* 0x000000ff00157c82 */ /* 0x000fe20008000000 */
[----:B------:R-:W-:Y:S01]  /*3ab0*/  UMOV UR17, URZ ;  /* 0x000000ff00117c82 */ /* 0x000fe20008000000 */
[----:B---3--:R-:W-:Y:S01]  /*3ac0*/  ULEA UR18, UR4, UR18, 0x18 ;  /* 0x0000001204127291 */ /* 0x008fe2000f8ec0ff */
[----:B------:R-:W-:Y:S01]  /*3ad0*/  UMOV UR26, 0x0 ;  /* 0x00000000001a7882 */ /* 0x000fe20000000000 */
[----:B------:R-:W-:-:S02]  /*3ae0*/  UMOV UR27, 0x8110010 ;  /* 0x08110010001b7882 */ /* 0x000fc40000000000 */
[----:B------:R-:W-:Y:S01]  /*3af0*/  UIADD3 UR20, UPT, UPT, UR18, 0x26400, URZ ;  /* 0x0002640012147890 */ /* 0x000fe2000fffe0ff */
[----:B------:R-:W-:Y:S01]  /*3b00*/  UMOV UR24, 0x0 ;  /* 0x0000000000187882 */ /* 0x000fe20000000000 */
[----:B------:R-:W-:Y:S01]  /*3b10*/  UMOV UR25, 0x8110010 ;  /* 0x0811001000197882 */ /* 0x000fe20000000000 */
[----:B----4-:R-:W-:Y:S02]  /*3b20*/  UIADD3 UR4, UPT, UPT, UR6, 0x1f, URZ ;  /* 0x0000001f06047890 */ /* 0x010fe4000fffe0ff */
[----:B------:R-:W2:Y:S01]  /*3b30*/  LDS R9, [UR18+0x190] ;  /* 0x00019012ff097984 */ /* 0x000ea20008000800 */
[----:B------:R-:W-:Y:S02]  /*3b40*/  USHF.R.U32.HI UR20, URZ, 0x4, UR20 ;  /* 0x00000004ff147899 */ /* 0x000fe40008011614 */
[----:B------:R-:W-:Y:S02]  /*3b50*/  USHF.R.S32.HI UR5, URZ, 0x1f, UR4 ;  /* 0x0000001fff057899 */ /* 0x000fe40008011404 */
[----:B------:R-:W-:-:S02]  /*3b60*/  ULOP3.LUT UR20, UR20, 0x3fff, URZ, 0xc0, !UPT ;  /* 0x00003fff14147892 */ /* 0x000fc4000f8ec0ff */
[----:B------:R-:W-:Y:S02]  /*3b70*/  ULEA.HI UR4, UR5, UR4, URZ, 0x5 ;  /* 0x0000000405047291 */ /* 0x000fe4000f8f28ff */
[----:B------:R-:W-:Y:S02]  /*3b80*/  UIADD3 UR5, UPT, UPT, UR18, 0x6400, URZ ;  /* 0x0000640012057890 */ /* 0x000fe4000fffe0ff */
[----:B------:R-:W-:Y:S02]  /*3b90*/  USHF.R.S32.HI UR4, URZ, 0x5, UR4 ;  /* 0x00000005ff047899 */ /* 0x000fe40008011404 */
[----:B------:R-:W-:Y:S02]  /*3ba0*/  USHF.R.U32.HI UR5, URZ, 0x4, UR5 ;  /* 0x00000004ff057899 */ /* 0x000fe40008011605 */
[----:B------:R-:W-:Y:S02]  /*3bb0*/  UIMAD UR4, UR4, UR7, URZ ;  /* 0x00000007040472a4 */ /* 0x000fe4000f8e02ff */
[----:B------:R-:W-:-:S02]  /*3bc0*/  ULOP3.LUT UR5, UR5, 0x3fff, URZ, 0xc0, !UPT ;  /* 0x00003fff05057892 */ /* 0x000fc4000f8ec0ff */
[----:B-1----:R-:W-:Y:S02]  /*3bd0*/  UIMAD UR4, UR4, UR8, URZ ;  /* 0x00000008040472a4 */ /* 0x002fe4000f8e02ff */
[----:B------:R-:W-:Y:S02]  /*3be0*/  ULOP3.LUT UR19, UR5, 0x10000, URZ, 0xfc, !UPT ;  /* 0x0001000005137892 */ /* 0x000fe4000f8efcff */
[----:B------:R-:W-:Y:S02]  /*3bf0*/  UIMAD UR6, UR4, UR9, URZ ;  /* 0x00000009040672a4 */ /* 0x000fe4000f8e02ff */
[----:B------:R-:W-:Y:S02]  /*3c00*/  UIADD3 UR4, UPT, UPT, UR18, 0x148, URZ ;  /* 0x0000014812047890 */ /* 0x000fe4000fffe0ff */
[----:B------:R-:W-:Y:S02]  /*3c10*/  UIADD3 UR23, UPT, UPT, UR6, -0x1, URZ ;  /* 0xffffffff06177890 */ /* 0x000fe4000fffe0ff */
[----:B------:R-:W-:-:S02]  /*3c20*/  UPRMT UR28, URZ, 0x654, UR4 ;  /* 0x00000654ff1c7896 */ /* 0x000fc40008000004 */
[----:B------:R-:W-:Y:S01]  /*3c30*/  UISETP.GE.AND UP3, UPT, UR6, 0x1, UPT ;  /* 0x000000010600788c */ /* 0x000fe2000bf66270 */
[C---:B--2---:R-:W-:Y:S01]  /*3c40*/  VIADD R3, R9.reuse, 0x40 ;  /* 0x0000004009037836 */ /* 0x044fe20000000000 */
[----:B------:R-:W-:-:S04]  /*3c50*/  LOP3.LUT R2, R9, 0xffff, RZ, 0xc0, !PT ;  /* 0x0000ffff09027812 */ /* 0x000fc800078ec0ff */
[----:B------:R-:W-:-:S05]  /*3c60*/  LOP3.LUT R3, R3, 0xffff, RZ, 0xc0, !PT ;  /* 0x0000ffff03037812 */ /* 0x000fca00078ec0ff */
[----:B------:R1:W-:Y:S02]  /*3c70*/  STL.64 [R1], R2 ;  /* 0x0000000201007387 */ /* 0x0003e40000100a00 */
[----:B-1----:R-:W-:-:S07]  /*3c80*/  CS2R R2, SRZ ;  /* 0x0000000000027805 */ /* 0x002fce000001ff00 */
.L_x_66:
[----:B-1----:R-:W-:-:S04]  /*3c90*/  SHF.L.U32 R5, R3, 0x1f, RZ ;  /* 0x0000001f03057819 */ /* 0x002fc800000006ff */
[----:B------:R-:W1:Y:S02]  /*3ca0*/  SYNCS.PHASECHK.TRANS64.TRYWAIT P0, [UR18+0x140], R5 ;  /* 0x00014005ff0075a7 */ /* 0x000e640008001112 */
[----:B-12-4-:R-:W-:Y:S05]  /*3cb0*/  @!P0 BRA `(.L_x_60) ;  /* 0x0000005000888947 */ /* 0x016fea0003800000 */
.L_x_159:
[----:B-1----:R-:W1:Y:S01]  /*3cc0*/  LDS.128 R4, [UR18+0x180] ;  /* 0x00018012ff047984 */ /* 0x002e620008000c00 */
[----:B------:R-:W-:Y:S01]  /*3cd0*/  ULEA UR22, UR21, UR18, 0x3 ;  /* 0x0000001215167291 */ /* 0x000fe2000f8e18ff */
[----:B------:R-:W-:Y:S01]  /*3ce0*/  SHF.L.U32 R0, R8, 0x1f, RZ ;  /* 0x0000001f08007819 */ /* 0x000fe200000006ff */
[----:B------:R-:W-:Y:S01]  /*3cf0*/  @!PT LDS RZ, [RZ] ;  /* 0x00000000fffff984 */ /* 0x000fe20000000800 */
[----:B------:R-:W-:Y:S01]  /*3d00*/  @!PT LDS RZ, [RZ] ;  /* 0x00000000fffff984 */ /* 0x000fe20000000800 */
[----:B------:R-:W-:Y:S01]  /*3d10*/  @!PT LDS RZ, [RZ] ;  /* 0x00000000fffff984 */ /* 0x000fe20000000800 */
[----:B------:R-:W-:Y:S01]  /*3d20*/  @!PT LDS RZ, [RZ] ;  /* 0x00000000fffff984 */ /* 0x000fe20000000800 */
[----:B------:R2:W-:Y:S06]  /*3d30*/  MEMBAR.ALL.CTA ;  /* 0x0000000000007992 */ /* 0x0005ec0000008000 */
[----:B--2---:R-:W2:Y:S02]  /*3d40*/  FENCE.VIEW.ASYNC.S ;  /* 0x00000000000073c6 */ /* 0x004ea40000000000 */
[----:B--2---:R-:W-:Y:S01]  /*3d50*/  SYNCS.ARRIVE.TRANS64.RED.A1T0 RZ, [UR28], RZ ;  /* 0x000000ffffff79a7 */ /* 0x004fe2000810041c */
[----:B------:R-:W2:Y:S01]  /*3d60*/  SYNCS.PHASECHK.TRANS64.TRYWAIT P0, [UR22+0x160], R0 ;  /* 0x00016000ff0075a7 */ /* 0x000ea20008001116 */
[----:B-1----:R-:W-:Y:S01]  /*3d70*/  LOP3.LUT P2, RZ, R6, 0x1, RZ, 0xc0, !PT ;  /* 0x0000000106ff7812 */ /* 0x002fe2000784c0ff */
[----:B--2---:R-:W-:-:S12]  /*3d80*/  @!P0 BRA `(.L_x_61) ;  /* 0x00000050006c8947 */ /* 0x004fd80003800000 */
.L_x_161:
[----:B------:R-:W-:Y:S05]  /*3d90*/  BRA.U !UP3, `(.L_x_62) ;  /* 0x000000010bc87547 */ /* 0x000fea000b800000 */
[----:B-1----:R-:W-:Y:S01]  /*3da0*/  IMAD.U32 R0, RZ, RZ, UR21 ;  /* 0x00000015ff007e24 */ /* 0x002fe2000f8e00ff */
[----:B------:R-:W-:-:S04]  /*3db0*/  ULEA UR4, UR17, UR18, 0x3 ;  /* 0x0000001211047291 */ /* 0x000fc8000f8e18ff */
[----:B------:R-:W-:Y:S02]  /*3dc0*/  LEA R4, R0, R1, 0x2 ;  /* 0x0000000100047211 */ /* 0x000fe400078e10ff */
[----:B------:R-:W-:-:S04]  /*3dd0*/  SHF.L.U32 R0, R2, 0x1f, RZ ;  /* 0x0000001f02007819 */ /* 0x000fc800000006ff */
[----:B------:R-:W5:Y:S01]  /*3de0*/  LDL R4, [R4] ;  /* 0x0000000004047983 */ /* 0x000f620000100800 */
[----:B------:R1:W2:Y:S01]  /*3df0*/  SYNCS.PHASECHK.TRANS64.TRYWAIT P1, [UR4], R0 ;  /* 0x00000000ff0075a7 */ /* 0x0002a20008021104 */
[----:B------:R-:W-:Y:S01]  /*3e00*/  UPLOP3.LUT UP2, UPT, UPT, UPT, UPT, 0x40, 0x4 ;  /* 0x000000000004789c */ /* 0x000fe20003f4e870 */
[----:B------:R-:W-:Y:S01]  /*3e10*/  UMOV UR15, UR23 ;  /* 0x00000017000f7c82 */ /* 0x000fe20008000000 */
[----:B------:R-:W-:-:S09]  /*3e20*/  UMOV UR8, UR17 ;  /* 0x0000001100087c82 */ /* 0x000fd20008000000 */
.L_x_65:
[----:B------:R-:W-:Y:S01]  /*3e30*/  ULEA UR16, UR8, UR18, 0x3 ;  /* 0x0000001208107291 */ /* 0x000fe2000f8e18ff */
[----:B--234-:R-:W-:Y:S11]  /*3e40*/  @P1 BRA `(.L_x_63) ;  /* 0x00000000000c1947 */ /* 0x01cff60003800000 */
[----:B------:R-:W-:Y:S04]  /*3e50*/  SHF.L.U32 R5, R2, 0x1f, RZ ;  /* 0x0000001f02057819 */ /* 0x000fe800000006ff */
[----:B------:R-:W2:Y:S02]  /*3e60*/  SYNCS.PHASECHK.TRANS64.TRYWAIT P0, [UR16], R5 ;  /* 0x00000005ff0075a7 */ /* 0x000ea40008001110 */
[----:B--2---:R-:W-:Y:S05]  /*3e70*/  @!P0 BRA `(.L_x_64) ;  /* 0x0000005000488947 */ /* 0x004fea0003800000 */
.L_x_63:
[----:B------:R-:W-:Y:S01]  /*3e80*/  UISETP.NE.AND UP0, UPT, UR15, URZ, UPT ;  /* 0x000000ff0f00728c */ /* 0x000fe2000bf05270 */
[----:B------:R-:W-:Y:S01]  /*3e90*/  PLOP3.LUT P1, PT, PT, PT, PT, 0x80, 0x8 ;  /* 0x000000000008781c */ /* 0x000fe20003f2f070 */
[----:B------:R-:W-:Y:S02]  /*3ea0*/  UIADD3 UR4, UPT, UPT, UR8, 0x1, URZ ;  /* 0x0000000108047890 */ /* 0x000fe4000fffe0ff */
[----:B------:R-:W-:Y:S02]  /*3eb0*/  ULEA UR10, UR8, UR20, 0x8 ;  /* 0x00000014080a7291 */ /* 0x000fe4000f8e40ff */
[----:B------:R-:W-:Y:S01]  /*3ec0*/  UISETP.NE.AND UP1, UPT, UR4, 0x10, UPT ;  /* 0x000000100400788c */ /* 0x000fe2000bf25270 */
[----:B------:R-:W-:Y:S01]  /*3ed0*/  PLOP3.LUT P0, PT, PT, PT, UP0, 0x80, 0x8 ;  /* 0x000000000008781c */ /* 0x000fe20003f0f008 */
[----:B------:R-:W-:Y:S02]  /*3ee0*/  ULEA UR8, UR8, UR19, 0x9 ;  /* 0x0000001308087291 */ /* 0x000fe4000f8e48ff */
[----:B------:R-:W-:Y:S02]  /*3ef0*/  USEL UR5, URZ, 0x1, UP1 ;  /* 0x00000001ff057887 */ /* 0x000fe40008800000 */
[----:B------:R-:W-:Y:S02]  /*3f00*/  USEL UR17, UR4, URZ, UP1 ;  /* 0x000000ff04117287 */ /* 0x000fe40008800000 */
[----:B------:R-:W-:Y:S02]  /*3f10*/  UIADD3 UR12, UPT, UPT, UR10, 0x80, URZ ;  /* 0x000000800a0c7890 */ /* 0x000fe4000fffe0ff */
[----:B------:R-:W-:Y:S01]  /*3f20*/  @UP0 ULEA UR4, UR17, UR18, 0x3 ;  /* 0x0000001211040291 */ /* 0x000fe2000f8e18ff */
[----:B------:R-:W-:Y:S01]  /*3f30*/  LOP3.LUT R2, R2, UR5, RZ, 0x3c, !PT ;  /* 0x0000000502027c12 */ /* 0x000fe2000f8e3cff */
[----:B------:R-:W-:Y:S02]  /*3f40*/  UIADD3 UR6, UPT, UPT, UR8, 0x2, URZ ;  /* 0x0000000208067890 */ /* 0x000fe4000fffe0ff */
[----:B------:R-:W-:Y:S01]  /*3f50*/  UIADD3 UR5, UPT, UPT, UR16, 0x80, URZ ;  /* 0x0000008010057890 */ /* 0x000fe2000fffe0ff */
[----:B-1----:R-:W-:Y:S01]  /*3f60*/  @P0 SHF.L.U32 R0, R2, 0x1f, RZ ;  /* 0x0000001f02000819 */ /* 0x002fe200000006ff */
[----:B------:R-:W-:Y:S01]  /*3f70*/  UMOV UR11, 0x40004040 ;  /* 0x40004040000b7882 */ /* 0x000fe20000000000 */
[----:B------:R-:W-:Y:S01]  /*3f80*/  UMOV UR9, 0x80004020 ;  /* 0x8000402000097882 */ /* 0x000fe20000000000 */
[----:B------:R-:W-:Y:S01]  /*3f90*/  UMOV UR13, 0x40004040 ;  /* 0x40004040000d7882 */ /* 0x000fe20000000000 */
[----:B------:R3:W4:Y:S01]  /*3fa0*/  @P0 SYNCS.PHASECHK.TRANS64.TRYWAIT P1, [UR4], R0 ;  /* 0x00000000ff0005a7 */ /* 0x0007220008021104 */
[----:B------:R-:W-:Y:S11]  /*3fb0*/  ELECT P0, URZ, PT ;  /* 0x0000000000ff782f */ /* 0x000ff60003800000 */
[----:B------:R-:W-:Y:S02]  /*3fc0*/  @!UPT UIADD3 URZ, UPT, UPT, URZ, URZ, URZ ;  /* 0x000000fffffff290 */ /* 0x000fe4000fffe0ff */
[C---:B-----5:R-:W-:Y:S02]  /*3fd0*/  @P0 R2UR.BROADCAST UR4, R4.reuse ;  /* 0x00000000040402ca */ /* 0x060fe400008e0000 */
[----:B------:R-:W-:Y:S11]  /*3fe0*/  ELECT P0, URZ, PT ;  /* 0x0000000000ff782f */ /* 0x000ff60003800000 */
[----:B------:R-:W-:Y:S02]  /*3ff0*/  @!UPT UIADD3 URZ, UPT, UPT, URZ, URZ, URZ ;  /* 0x000000fffffff290 */ /* 0x000fe4000fffe0ff */
[----:B------:R-:W-:Y:S01]  /*4000*/  @P0 R2UR.BROADCAST UR14, R4 ;  /* 0x00000000040e02ca */ /* 0x000fe200008e0000 */
[----:B------:R-:W-:Y:S01]  /*4010*/  UMOV UR7, 0x80004020 ;  /* 0x8000402000077882 */ /* 0x000fe20000000000 */
[----:B------:R1:W-:Y:S01]  /*4020*/  UTCHMMA gdesc[UR8], gdesc[UR10], tmem[UR4], tmem[UR26], idesc[UR27], UP2 ;  /* 0x00ff1a0a080075ea */ /* 0x0003e20009000004 */
[----:B------:R-:W-:Y:S10]  /*4030*/  UPLOP3.LUT UP2, UPT, UPT, UPT, UPT, 0x80, 0x8 ;  /* 0x000000000008789c */ /* 0x000ff40003f4f070 */
[----:B------:R3:W-:Y:S01]  /*4040*/  UTCHMMA gdesc[UR6], gdesc[UR12], tmem[UR14], tmem[UR24], idesc[UR25], UPT ;  /* 0x00ff180c060075ea */ /* 0x0007e2000b80000e */
[----:B------:R3:W-:Y:S01]  /*4050*/  UTCBAR [UR5], URZ ;  /* 0x000000ff050073e9 */ /* 0x0007e200080000ff */
[----:B-1----:R-:W-:Y:S02]  /*4060*/  UIADD3 UR4, UPT, UPT, UR15, 0x1, URZ ;  /* 0x000000010f047890 */ /* 0x002fe4000fffe0ff */
[----:B------:R-:W-:Y:S02]  /*4070*/  UIADD3 UR9, UPT, UPT, UR15, -0x1, URZ ;  /* 0xffffffff0f097890 */ /* 0x000fe4000fffe0ff */
[----:B------:R-:W-:Y:S01]  /*4080*/  UISETP.GT.U32.AND UP0, UPT, UR4, 0x1, UPT ;  /* 0x000000010400788c */ /* 0x000fe2000bf04070 */
[----:B------:R-:W-:Y:S04]  /*4090*/  UMOV UR8, UR17 ;  /* 0x0000001100087c82 */ /* 0x000fe80008000000 */
[----:B------:R-:W-:Y:S04]  /*40a0*/  UMOV UR15, UR9 ;  /* 0x00000009000f7c82 */ /* 0x000fe80008000000 */
[----:B------:R-:W-:Y:S05]  /*40b0*/  BRA.U UP0, `(.L_x_65) ;  /* 0xfffffffd005c7547 */ /* 0x000fea000b83ffff */
.L_x_62:
[----:B------:R-:W-:Y:S01]  /*40c0*/  UIADD3 UR4, UPT, UPT, UR21, 0x1, URZ ;  /* 0x0000000115047890 */ /* 0x000fe2000fffe0ff */
[----:B------:R-:W-:Y:S01]  /*40d0*/  LOP3.LUT R3, R3, 0x1, RZ, 0x3c, !PT ;  /* 0x0000000103037812 */ /* 0x000fe200078e3cff */
[----:B---3--:R-:W-:Y:S02]  /*40e0*/  UIADD3 UR5, UPT, UPT, UR22, 0x150, URZ ;  /* 0x0000015016057890 */ /* 0x008fe4000fffe0ff */
[----:B------:R-:W-:-:S04]  /*40f0*/  UISETP.NE.AND UP0, UPT, UR4, 0x2, UPT ;  /* 0x000000020400788c */ /* 0x000fc8000bf05270 */
[----:B------:R-:W-:Y:S02]  /*4100*/  USEL UR6, URZ, 0x1, UP0 ;  /* 0x00000001ff067887 */ /* 0x000fe40008000000 */
[----:B------:R-:W-:Y:S01]  /*4110*/  USEL UR21, UR4, URZ, UP0 ;  /* 0x000000ff04157287 */ /* 0x000fe20008000000 */
[----:B------:R2:W-:Y:S03]  /*4120*/  UTCBAR [UR5], URZ ;  /* 0x000000ff050073e9 */ /* 0x0005e600080000ff */
[----:B------:R-:W-:Y:S01]  /*4130*/  LOP3.LUT R8, R8, UR6, RZ, 0x3c, !PT ;  /* 0x0000000608087c12 */ /* 0x000fe2000f8e3cff */
[----:B------:R-:W-:Y:S07]  /*4140*/  @P2 BRA `(.L_x_66) ;  /* 0xfffffff800d02947 */ /* 0x000fee000383ffff */
[----:B------:R-:W3:Y:S01]  /*4150*/  S2UR UR6, SR_CgaCtaId ;  /* 0x00000000000679c3 */ /* 0x000ee20000008800 */
[----:B------:R-:W-:Y:S01]  /*4160*/  ELECT P0, URZ, PT ;  /* 0x0000000000ff782f */ /* 0x000fe20003800000 */
[----:B-1----:R-:W-:Y:S01]  /*4170*/  IMAD.MOV.U32 R0, RZ, RZ, 0x1 ;  /* 0x00000001ff007424 */ /* 0x002fe200078e00ff */
[----:B------:R-:W-:Y:S01]  /*4180*/  UIADD3 UR18, UPT, UPT, UR18, 0x160, URZ ;  /* 0x0000016012127890 */ /* 0x000fe2000fffe0ff */
[----:B------:R-:W-:Y:S01]  /*4190*/  SHF.L.U32 R3, R8, 0x1f, RZ ;  /* 0x0000001f08037819 */ /* 0x000fe200000006ff */
[----:B------:R-:W-:-:S03]  /*41a0*/  UMOV UR4, 0x40 ;  /* 0x0000004000047882 */ /* 0x000fc60000000000 */
[----:B------:R-:W-:Y:S01]  /*41b0*/  UVIRTCOUNT.DEALLOC.SMPOOL 0x80 ;  /* 0x000000800000784c */ /* 0x000fe20000000000 */
[----:B---3--:R-:W-:Y:S02]  /*41c0*/  ULEA UR6, UR6, UR4, 0x18 ;  /* 0x0000000406067291 */ /* 0x008fe4000f8ec0ff */
[----:B------:R-:W-:-:S07]  /*41d0*/  ULEA UR4, UR21, UR18, 0x3 ;  /* 0x0000001215047291 */ /* 0x000fce000f8e18ff */
[----:B------:R1:W-:Y:S02]  /*41e0*/  @P0 STS.U8 [UR6+0x1c], R0 ;  /* 0x00001c00ff000988 */ /* 0x0003e40008000006 */
[----:B------:R-:W3:Y:S02]  /*41f0*/  SYNCS.PHASECHK.TRANS64.TRYWAIT P0, [UR4], R3 ;  /* 0x00000003ff0075a7 */ /* 0x000ee40008001104 */
[----:B-1-3--:R-:W-:Y:S05]  /*4200*/  @!P0 BRA `(.L_x_67) ;  /* 0x0000004c007c8947 */ /* 0x00afea0003800000 */
.L_x_164:
[----:B------:R-:W-:-:S04]  /*4210*/  UIADD3 UR4, UPT, UPT, UR21, 0x1, URZ ;  /* 0x0000000115047890 */ /* 0x000fc8000fffe0ff */
[----:B------:R-:W-:-:S04]  /*4220*/  UISETP.NE.AND UP0, UPT, UR4, 0x2, UPT ;  /* 0x000000020400788c */ /* 0x000fc8000bf05270 */
[----:B--2---:R-:W-:Y:S02]  /*4230*/  USEL UR5, URZ, 0x1, UP0 ;  /* 0x00000001ff057887 */ /* 0x004fe40008000000 */
[----:B------:R-:W-:-:S04]  /*4240*/  USEL UR4, UR4, URZ, UP0 ;  /* 0x000000ff04047287 */ /* 0x000fc80008000000 */
[----:B------:R-:W-:Y:S01]  /*4250*/  ULEA UR4, UR4, UR18, 0x3 ;  /* 0x0000001204047291 */ /* 0x000fe2000f8e18ff */
[----:B-1----:R-:W-:-:S04]  /*4260*/  LOP3.LUT R3, R8, UR5, RZ, 0x3c, !PT ;  /* 0x0000000508037c12 */ /* 0x002fc8000f8e3cff */
[----:B------:R-:W-:-:S04]  /*4270*/  SHF.L.U32 R3, R3, 0x1f, RZ ;  /* 0x0000001f03037819 */ /* 0x000fc800000006ff */
[----:B------:R-:W1:Y:S02]  /*4280*/  SYNCS.PHASECHK.TRANS64.TRYWAIT P0, [UR4], R3 ;  /* 0x00000003ff0075a7 */ /* 0x000e640008001104 */
[----:B-1----:R-:W-:Y:S05]  /*4290*/  @!P0 BRA `(.L_x_68) ;  /* 0x0000004c00708947 */ /* 0x002fea0003800000 */
.L_x_166:
[----:B------:R-:W-:Y:S01]  /*42a0*/  NOP ;  /* 0x0000000000007918 */ /* 0x000fe20000000000 */
[----:B-1----:R-:W1:Y:S01]  /*42b0*/  LDS R0, [UR6+0x14] ;  /* 0x00001406ff007984 */ /* 0x002e620008000800 */
[----:B------:R-:W-:Y:S01]  /*42c0*/  LOP3.LUT R2, R9, 0xffff, RZ, 0xc0, !PT ;  /* 0x0000ffff09027812 */ /* 0x000fe200078ec0ff */
[----:B------:R-:W-:Y:S02]  /*42d0*/  IMAD.MOV.U32 R3, RZ, RZ, 0xffff ;  /* 0x0000ffffff037424 */ /* 0x000fe400078e00ff */
[----:B------:R-:W-:Y:S01]  /*42e0*/  IMAD.MOV.U32 R5, RZ, RZ, 0x1 ;  /* 0x00000001ff057424 */ /* 0x000fe200078e00ff */
[----:B------:R-:W-:-:S04]  /*42f0*/  SHF.R.U32.HI R2, RZ, 0x5, R2 ;  /* 0x00000005ff027819 */ /* 0x000fc80000011602 */
[-C--:B------:R-:W-:Y:S02]  /*4300*/  SHF.L.U32 R3, R3, R2.reuse, RZ ;  /* 0x0000000203037219 */ /* 0x080fe400000006ff */
[----:B------:R-:W-:Y:S02]  /*4310*/  SHF.L.U32 R5, R5, R2, RZ ;  /* 0x0000000205057219 */ /* 0x000fe400000006ff */
[----:B-1----:R-:W-:-:S04]  /*4320*/  LOP3.LUT R0, R0, R3, RZ, 0xc0, !PT ;  /* 0x0000000300007212 */ /* 0x002fc800078ec0ff */
[----:B------:R-:W-:-:S13]  /*4330*/  ISETP.NE.AND P0, PT, R0, R3, PT ;  /* 0x000000030000720c */ /* 0x000fda0003f05270 */
[----:B------:R-:W-:Y:S05]  /*4340*/  @P0 BRA `(.L_x_69) ;  /* 0x00000000005c0947 */ /* 0x000fea0003800000 */
[----:B------:R-:W1:Y:S02]  /*4350*/  LDS R0, [UR6+0x18] ;  /* 0x00001806ff007984 */ /* 0x000e640008000800 */
[----:B-1----:R-:W-:-:S04]  /*4360*/  LOP3.LUT R0, R0, R5, RZ, 0xc0, !PT ;  /* 0x0000000500007212 */ /* 0x002fc800078ec0ff */
[----:B------:R-:W-:-:S13]  /*4370*/  ISETP.NE.AND P0, PT, R0, R5, PT ;  /* 0x000000050000720c */ /* 0x000fda0003f05270 */
[----:B------:R-:W-:Y:S05]  /*4380*/  @P0 BRA `(.L_x_70) ;  /* 0x0000000000400947 */ /* 0x000fea0003800000 */
[----:B------:R-:W-:Y:S01]  /*4390*/  R2UR UR4, R3 ;  /* 0x00000000030472ca */ /* 0x000fe200000e0000 */
[----:B------:R-:W1:Y:S01]  /*43a0*/  S2R R2, SR_LANEID ;  /* 0x0000000000027919 */ /* 0x000e620000000000 */
[----:B------:R-:W-:-:S04]  /*43b0*/  LOP3.LUT R5, RZ, R5, RZ, 0x33, !PT ;  /* 0x00000005ff057212 */ /* 0x000fc800078e33ff */
[----:B------:R-:W2:Y:S07]  /*43c0*/  REDUX UR7, R5 ;  /* 0x00000000050773c4 */ /* 0x000eae0000000000 */
[----:B------:R-:W-:-:S03]  /*43d0*/  ULOP3.LUT UR5, URZ, UR4, URZ, 0x33, !UPT ;  /* 0x00000004ff057292 */ /* 0x000fc6000f8e33ff */
[----:B------:R-:W-:Y:S02]  /*43e0*/  VOTEU.ANY UR4, UPT, PT ;  /* 0x0000000000047886 */ /* 0x000fe400038e0100 */
[----:B------:R-:W-:Y:S01]  /*43f0*/  UFLO.U32 UR4, UR4 ;  /* 0x00000004000472bd */ /* 0x000fe200080e0000 */
[----:B------:R-:W-:-:S04]  /*4400*/  IMAD.U32 R0, RZ, RZ, UR5 ;  /* 0x00000005ff007e24 */ /* 0x000fc8000f8e00ff */
[----:B------:R-:W3:Y:S02]  /*4410*/  REDUX UR8, R0 ;  /* 0x00000000000873c4 */ /* 0x000ee40000000000 */
[----:B------:R1:W-:Y:S02]  /*4420*/  UTCATOMSWS.AND URZ, UR5 ;  /* 0x0000000500ff79e3 */ /* 0x0003e40008000000 */
[----:B-1----:R-:W-:Y:S01]  /*4430*/  ISETP.EQ.U32.AND P0, PT, R2, UR4, PT ;  /* 0x0000000402007c0c */ /* 0x002fe2000bf02070 */
[----:B--2---:R-:W-:Y:S02]  /*4440*/  IMAD.U32 R2, RZ, RZ, UR7 ;  /* 0x00000007ff027e24 */ /* 0x004fe4000f8e00ff */
[----:B---3--:R-:W-:-:S10]  /*4450*/  IMAD.U32 R3, RZ, RZ, UR8 ;  /* 0x00000008ff037e24 */ /* 0x008fd4000f8e00ff */
[----:B------:R1:W-:Y:S04]  /*4460*/  @P0 ATOMS.AND RZ, [UR6+0x14], R3 ;  /* 0x00001403ffff098c */ /* 0x0003e8000a800006 */
[----:B------:R1:W-:Y:S01]  /*4470*/  @P0 ATOMS.AND RZ, [UR6+0x18], R2 ;  /* 0x00001802ffff098c */ /* 0x0003e2000a800006 */
[----:B------:R-:W-:Y:S05]  /*4480*/  BRA `(.L_x_71) ;  /* 0x0000000000147947 */ /* 0x000fea0003800000 */
.L_x_70:
[----:B------:R-:W-:Y:S02]  /*4490*/  MOV R2, 0x44b0 ;  /* 0x000044b000027802 */ /* 0x000fe40000000f00 */
[----:B----45:R-:W-:Y:S05]  /*44a0*/  CALL.REL.NOINC `($__internal_0_$__cuda_sm10x_tcgen05_guardrail_trap_col_being_dealloced_not_returned_by_alloc) ;  /* 0x0000004c00e47944 */ /* 0x030fea0003c00000 */
[----:B------:R-:W-:Y:S05]  /*44b0*/  BRA `(.L_x_71) ;  /* 0x0000000000087947 */ /* 0x000fea0003800000 */
.L_x_69:
[----:B------:R-:W-:Y:S02]  /*44c0*/  MOV R2, 0x44e0 ;  /* 0x000044e000027802 */ /* 0x000fe40000000f00 */
[----:B----45:R-:W-:Y:S05]  /*44d0*/  CALL.REL.NOINC `($__internal_2_$__cuda_sm10x_tcgen05_guardrail_trap_unallocated_columns_being_dealloced) ;  /* 0x0000004c00f07944 */ /* 0x030fea0003c00000 */
.L_x_71:
[----:B------:R-:W-:Y:S01]  /*44e0*/  NOP ;  /* 0x0000000000007918 */ /* 0x000fe20000000000 */
[----:B------:R-:W-:Y:S05]  /*44f0*/  EXIT ;  /* 0x000000000000794d */ /* 0x000fea0003800000 */
.L_x_55:
[----:B------:R-:W-:-:S09]  /*4500*/  UISETP.NE.OR UP0, UPT, UR15, 0x3, !UP2 ;  /* 0x000000030f00788c */ /* 0x000fd2000d705670 */
[----:B------:R-:W-:Y:S05]  /*4510*/  BRA.U UP0, `(.L_x_72) ;  /* 0x0000001100747547 */ /* 0x000fea000b800000 */
[----:B------:R-:W2:Y:S01]  /*4520*/  LDC.64 R2, c[0x0][0x988] ;  /* 0x00026200ff027b82 */ /* 0x000ea20000000a00 */
[----:B------:R-:W3:Y:S01]  /*4530*/  LDCU UR27, c[0x0][0x370] ;  /* 0x00006e00ff1b77ac */ /* 0x000ee20008000800 */
[----:B------:R-:W-:Y:S01]  /*4540*/  R2UR UR45, R84 ;  /* 0x00000000542d72ca */ /* 0x000fe200000e0000 */
[----:B------:R-:W-:Y:S01]  /*4550*/  IMAD.MOV.U32 R11, RZ, RZ, 0x1 ;  /* 0x00000001ff0b7424 */ /* 0x000fe200078e00ff */
[----:B------:R-:W-:Y:S01]  /*4560*/  R2UR UR44, R85 ;  /* 0x00000000552c72ca */ /* 0x000fe200000e0000 */
[----:B------:R-:W4:Y:S01]  /*4570*/  LDCU.128 UR28, c[0x0][0xc10] ;  /* 0x00018200ff1c77ac */ /* 0x000f220008000c00 */
[----:B------:R-:W-:Y:S02]  /*4580*/  IMAD.MOV.U32 R10, RZ, RZ, RZ ;  /* 0x000000ffff0a7224 */ /* 0x000fe400078e00ff */
[----:B------:R-:W1:Y:S01]  /*4590*/  S2UR UR6, SR_CgaCtaId ;  /* 0x00000000000679c3 */ /* 0x000e620000008800 */
[----:B------:R-:W4:Y:S01]  /*45a0*/  LDCU UR26, c[0x0][0x374] ;  /* 0x00006e80ff1a77ac */ /* 0x000f220008000800 */
[----:B------:R-:W-:Y:S01]  /*45b0*/  IMAD.MOV.U32 R9, RZ, RZ, 0x2000 ;  /* 0x00002000ff097424 */ /* 0x000fe200078e00ff */
[----:B------:R-:W3:Y:S05]  /*45c0*/  LDCU.128 UR32, c[0x0][0xa80] ;  /* 0x00015000ff2077ac */ /* 0x000eea0008000c00 */
[----:B------:R-:W3:Y:S01]  /*45d0*/  LDC.64 R12, c[0x0][0x348] ;  /* 0x0000d200ff0c7b82 */ /* 0x000ee20000000a00 */
[----:B------:R-:W3:Y:S01]  /*45e0*/  LDCU UR17, c[0x0][0xc0c] ;  /* 0x00018180ff1177ac */ /* 0x000ee20008000800 */
[----:B------:R-:W3:Y:S01]  /*45f0*/  LDCU UR47, c[0x0][0xc20] ;  /* 0x00018400ff2f77ac */ /* 0x000ee20008000800 */
[----:B--2---:R-:W-:Y:S01]  /*4600*/  ISETP.NE.U32.AND P0, PT, R2, RZ, PT ;  /* 0x000000ff0200720c */ /* 0x004fe20003f05070 */
[----:B------:R-:W2:Y:S03]  /*4610*/  LDCU UR4, c[0x0][0xc30] ;  /* 0x00018600ff0477ac */ /* 0x000ea60008000800 */
[----:B------:R-:W-:Y:S01]  /*4620*/  ISETP.NE.AND.EX P0, PT, R3, RZ, PT, P0 ;  /* 0x000000ff0300720c */ /* 0x000fe20003f05300 */
[----:B------:R-:W2:Y:S01]  /*4630*/  LDCU.128 UR40, c[0x0][0xa90] ;  /* 0x00015200ff2877ac */ /* 0x000ea20008000c00 */
[----:B------:R-:W2:Y:S01]  /*4640*/  LDC.64 R2, c[0x0][0x990] ;  /* 0x00026400ff027b82 */ /* 0x000ea20000000a00 */
[----:B------:R-:W-:Y:S01]  /*4650*/  UMOV UR24, 0x400 ;  /* 0x0000040000187882 */ /* 0x000fe20000000000 */
[----:B----4-:R-:W-:-:S02]  /*4660*/  UIMAD.WIDE.U32 UR8, UR26, UR31, URZ ;  /* 0x0000001f1a0872a5 */ /* 0x010fc4000f8e00ff */
[----:B-1----:R-:W-:Y:S02]  /*4670*/  ULEA UR24, UR6, UR24, 0x18 ;  /* 0x0000001806187291 */ /* 0x002fe4000f8ec0ff */
[----:B---3--:R-:W-:Y:S02]  /*4680*/  UIMAD.WIDE.U32 UR6, UR27, UR28, URZ ;  /* 0x0000001c1b0672a5 */ /* 0x008fe4000f8e00ff */
[----:B------:R-:W-:Y:S02]  /*4690*/  UISETP.NE.AND UP5, UPT, UR32, 0x1, UPT ;  /* 0x000000012000788c */ /* 0x000fe4000bfa5270 */
[----:B------:R-:W-:Y:S02]  /*46a0*/  UIADD3 UR36, UPT, UPT, UR24, 0x148, URZ ;  /* 0x0000014818247890 */ /* 0x000fe4000fffe0ff */
[----:B------:R-:W-:Y:S01]  /*46b0*/  UISETP.GE.AND UP0, UPT, UR39, 0x1, UPT ;  /* 0x000000012700788c */ /* 0x000fe2000bf06270 */
[----:B------:R-:W-:Y:S01]  /*46c0*/  UMOV UR38, UR7 ;  /* 0x0000000700267c82 */ /* 0x000fe20008000000 */
[----:B------:R-:W-:Y:S01]  /*46d0*/  UMOV UR37, UR9 ;  /* 0x0000000900257c82 */ /* 0x000fe20008000000 */
[----:B------:R-:W-:-:S02]  /*46e0*/  UISETP.NE.AND UP1, UPT, UR17, 0x1, UPT ;  /* 0x000000011100788c */ /* 0x000fc4000bf25270 */
[----:B------:R-:W-:Y:S01]  /*46f0*/  UISETP.NE.AND UP0, UPT, UR30, 0x1, UPT ;  /* 0x000000011e00788c */ /* 0x000fe2000bf05270 */
[----:B------:R-:W-:Y:S01]  /*4700*/  UMOV UR23, URZ ;  /* 0x000000ff00177c82 */ /* 0x000fe20008000000 */
[----:B------:R-:W1:Y:S01]  /*4710*/  LDCU UR48, c[0x0][0xaa0] ;  /* 0x00015400ff3077ac */ /* 0x000e620008000800 */
[----:B------:R-:W-:Y:S02]  /*4720*/  UPLOP3.LUT UP4, UPT, UPT, UPT, UPT, 0x40, 0x4 ;  /* 0x000000000004789c */ /* 0x000fe40003f8e870 */
[----:B------:R-:W-:Y:S01]  /*4730*/  UISETP.NE.AND UP6, UPT, UR39, 0x1, UPT ;  /* 0x000000012700788c */ /* 0x000fe2000bfc5270 */
[----:B------:R-:W3:Y:S01]  /*4740*/  LDCU.64 UR18, c[0x0][0xc28] ;  /* 0x00018500ff1277ac */ /* 0x000ee20008000a00 */
[----:B--2---:R-:W-:Y:S02]  /*4750*/  UISETP.NE.AND UP2, UPT, UR4, 0x1, UPT ;  /* 0x000000010400788c */ /* 0x004fe4000bf45270 */
[----:B------:R-:W-:Y:S02]  /*4760*/  UPRMT UR36, URZ, 0x654, UR36 ;  /* 0x00000654ff247896 */ /* 0x000fe40008000024 */
[----:B------:R-:W-:-:S02]  /*4770*/  USHF.R.U32.HI UR38, URZ, UR29, UR38 ;  /* 0x0000001dff267299 */ /* 0x000fc40008011626 */
[----:B------:R-:W-:Y:S02]  /*4780*/  USHF.R.U32.HI UR37, URZ, UR47, UR37 ;  /* 0x0000002fff257299 */ /* 0x000fe40008011625 */
[----:B------:R-:W-:Y:S02]  /*4790*/  UISETP.NE.AND UP1, UPT, UR35, 0x1, UPT ;  /* 0x000000012300788c */ /* 0x000fe4000bf25270 */
[----:B------:R-:W-:Y:S01]  /*47a0*/  UISETP.NE.AND UP0, UPT, UR42, 0x1, UPT ;  /* 0x000000012a00788c */ /* 0x000fe2000bf05270 */
[----:B------:R-:W-:-:S10]  /*47b0*/  VOTEU.ANY UP5, P0 ;  /* 0x0000000000ff7886 */ /* 0x000fd400000a0100 */
.L_x_81:
[----:B------:R-:W-:Y:S04]  /*47c0*/  SHF.L.U32 R5, R10, 0x1f, RZ ;  /* 0x0000001f0a057819 */ /* 0x000fe800000006ff */
[----:B--2---:R-:W2:Y:S02]  /*47d0*/  SYNCS.PHASECHK.TRANS64.TRYWAIT P0, [UR24+0x140], R5 ;  /* 0x00014005ff0075a7 */ /* 0x004ea40008001118 */
[----:B--2---:R-:W-:Y:S05]  /*47e0*/  @!P0 BRA `(.L_x_73) ;  /* 0x0000004800348947 */ /* 0x004fea0003800000 */
.L_x_168:
[----:B--2---:R-:W2:Y:S01]  /*47f0*/  LDS.128 R4, [UR24+0x180] ;  /* 0x00018018ff047984 */ /* 0x004ea20008000c00 */
[----:B------:R-:W-:Y:S01]  /*4800*/  UISETP.GE.AND UP0, UPT, UR39, 0x1, UPT ;  /* 0x000000012700788c */ /* 0x000fe2000bf06270 */
[----:B------:R-:W-:Y:S01]  /*4810*/  @!PT LDS RZ, [RZ] ;  /* 0x00000000fffff984 */ /* 0x000fe20000000800 */
[----:B------:R-:W-:Y:S01]  /*4820*/  @!PT LDS RZ, [RZ] ;  /* 0x00000000fffff984 */ /* 0x000fe20000000800 */
[----:B------:R-:W-:Y:S01]  /*4830*/  @!PT LDS RZ, [RZ] ;  /* 0x00000000fffff984 */ /* 0x000fe20000000800 */
[----:B------:R-:W-:Y:S01]  /*4840*/  @!PT LDS RZ, [RZ] ;  /* 0x00000000fffff984 */ /* 0x000fe20000000800 */
[----:B------:R4:W-:Y:S06]  /*4850*/  MEMBAR.ALL.CTA ;  /* 0x0000000000007992 */ /* 0x0009ec0000008000 */
[----:B----4-:R-:W4:Y:S02]  /*4860*/  FENCE.VIEW.ASYNC.S ;  /* 0x00000000000073c6 */ /* 0x010f240000000000 */
[----:B----4-:R-:W-:Y:S01]  /*4870*/  SYNCS.ARRIVE.TRANS64.RED.A1T0 RZ, [UR36], RZ ;  /* 0x000000ffffff79a7 */ /* 0x010fe20008100424 */
[----:B--2---:R-:W-:Y:S11]  /*4880*/  LOP3.LUT P0, RZ, R6, 0x1, RZ, 0xc0, !PT ;  /* 0x0000000106ff7812 */ /* 0x004ff6000780c0ff */
[----:B------:R-:W-:Y:S02]  /*4890*/  @!UPT UIADD3 URZ, UPT, UPT, URZ, URZ, URZ ;  /* 0x000000fffffff290 */ /* 0x000fe4000fffe0ff */
[----:B------:R-:W-:Y:S01]  /*48a0*/  VOTEU.ANY UP1, P0 ;  /* 0x0000000000ff7886 */ /* 0x000fe20000020100 */
[----:B------:R-:W-:Y:S11]  /*48b0*/  PLOP3.LUT P0, PT, PT, PT, UP1, 0x80, 0x8 ;  /* 0x000000000008781c */ /* 0x000ff60003f0f018 */
[----:B------:R-:W-:Y:S02]  /*48c0*/  @!UPT UIADD3 URZ, UPT, UPT, URZ, URZ, URZ ;  /* 0x000000fffffff290 */ /* 0x000fe4000fffe0ff */
[----:B------:R-:W-:Y:S02]  /*48d0*/  @P0 MOV R8, R4 ;  /* 0x0000000400080202 */ /* 0x000fe40000000f00 */
[----:B------:R-:W-:Y:S02]  /*48e0*/  @P0 LOP3.LUT R0, R5, 0xffff, RZ, 0xc0, !PT ;  /* 0x0000ffff05000812 */ /* 0x000fe400078ec0ff */
[----:B------:R-:W-:Y:S02]  /*48f0*/  @P0 R2UR UR5, R8 ;  /* 0x00000000080502ca */ /* 0x000fe400000e0000 */
[----:B------:R-:W-:Y:S11]  /*4900*/  @P0 R2UR UR4, R0 ;  /* 0x00000000000402ca */ /* 0x000ff600000e0000 */
[----:B------:R-:W-:Y:S02]  /*4910*/  @UP1 UMOV UR16, UR5 ;  /* 0x0000000500101c82 */ /* 0x000fe40008000000 */
[----:B------:R-:W-:Y:S01]  /*4920*/  @UP1 UMOV UR15, UR4 ;  /* 0x00000004000f1c82 */ /* 0x000fe20008000000 */
[----:B------:R-:W-:Y:S05]  /*4930*/  BRA.U !UP0, `(.L_x_74) ;  /* 0x0000000108b47547 */ /* 0x000fea000b800000 */
[----:B------:R-:W-:Y:S02]  /*4940*/  UIMAD.WIDE.U32 UR8, UR15, UR31, URZ ;  /* 0x0000001f0f0872a5 */ /* 0x000fe4000f8e00ff */
[----:B------:R-:W-:Y:S02]  /*4950*/  UP2UR UR14, UPR, URZ, 0x2 ;  /* 0x00000002ff0e7883 */ /* 0x000fe40008000000 */
[----:B------:R-:W-:Y:S02]  /*4960*/  UISETP.NE.AND UP1, UPT, UR30, 0x1, UPT ;  /* 0x000000011e00788c */ /* 0x000fe4000bf25270 */
[----:B------:R-:W-:Y:S02]  /*4970*/  UIMAD.WIDE.U32 UR10, UR16, UR28, URZ ;  /* 0x0000001c100a72a5 */ /* 0x000fe4000f8e00ff */
[----:B------:R-:W-:Y:S02]  /*4980*/  USEL UR4, UR26, UR37, !UP1 ;  /* 0x000000251a047287 */ /* 0x000fe4000c800000 */
[----:B------:R-:W-:Y:S02]  /*4990*/  UISETP.NE.AND UP0, UPT, UR17, 0x1, UPT ;  /* 0x000000011100788c */ /* 0x000fe4000bf05270 */
[----:B---3--:R-:W-:Y:S02]  /*49a0*/  UIMAD.WIDE.U32 UR12, UR4, UR18, URZ ;  /* 0x00000012040c72a5 */ /* 0x008fe4000f8e00ff */
[----:B------:R-:W-:Y:S01]  /*49b0*/  USEL UR7, UR27, UR38, !UP0 ;  /* 0x000000261b077287 */ /* 0x000fe2000c000000 */
[----:B------:R-:W-:Y:S02]  /*49c0*/  UMOV UR5, UR9 ;  /* 0x0000000900057c82 */ /* 0x000fe40008000000 */
[----:B------:R-:W-:Y:S02]  /*49d0*/  USHF.R.U32.HI UR6, URZ, UR47, UR5 ;  /* 0x0000002fff067299 */ /* 0x000fe40008011605 */
[----:B------:R-:W-:Y:S02]  /*49e0*/  UIMAD.WIDE.U32 UR20, UR7, UR18, URZ ;  /* 0x00000012071472a5 */ /* 0x000fe4000f8e00ff */
[----:B------:R-:W-:Y:S02]  /*49f0*/  USEL UR6, UR15, UR6, !UP1 ;  /* 0x000000060f067287 */ /* 0x000fe4000c800000 */
[----:B------:R-:W-:Y:S01]  /*4a00*/  UISETP.NE.AND UP1, UPT, UR14, URZ, UPT ;  /* 0x000000ff0e00728c */ /* 0x000fe2000bf25270 */
[----:B------:R-:W-:Y:S01]  /*4a10*/  UMOV UR5, UR11 ;  /* 0x0000000b00057c82 */ /* 0x000fe20008000000 */
[----:B------:R-:W-:Y:S02]  /*4a20*/  UIMAD.WIDE.U32 UR10, UR6, UR18, URZ ;  /* 0x00000012060a72a5 */ /* 0x000fe4000f8e00ff */
[----:B------:R-:W-:Y:S03]  /*4a30*/  USHF.R.U32.HI UR8, URZ, UR29, UR5 ;  /* 0x0000001dff087299 */ /* 0x000fe60008011605 */
[----:B------:R-:W-:Y:S02]  /*4a40*/  UMOV UR5, UR13 ;  /* 0x0000000d00057c82 */ /* 0x000fe40008000000 */
[----:B------:R-:W-:Y:S03]  /*4a50*/  @UP6 USHF.R.U32.HI UR4, URZ, UR19, UR5 ;  /* 0x00000013ff046299 */ /* 0x000fe60008011605 */
[----:B------:R-:W-:Y:S01]  /*4a60*/  UMOV UR5, UR21 ;  /* 0x0000001500057c82 */ /* 0x000fe20008000000 */
[----:B------:R-:W-:Y:S02]  /*4a70*/  UIMAD UR4, UR39, UR4, URZ ;  /* 0x00000004270472a4 */ /* 0x000fe4000f8e02ff */
[----:B------:R-:W-:Y:S02]  /*4a80*/  @UP6 USHF.R.U32.HI UR7, URZ, UR19, UR5 ;  /* 0x00000013ff076299 */ /* 0x000fe40008011605 */
[----:B------:R-:W-:Y:S02]  /*4a90*/  USEL UR5, UR16, UR8, !UP0 ;  /* 0x0000000810057287 */ /* 0x000fe4000c000000 */
[----:B------:R-:W-:Y:S02]  /*4aa0*/  UIMAD UR8, UR39, UR7, URZ ;  /* 0x00000007270872a4 */ /* 0x000fe4000f8e02ff */
[----:B------:R-:W-:Y:S03]  /*4ab0*/  UISETP.GE.AND UP0, UPT, UR6, UR4, UPT ;  /* 0x000000040600728c */ /* 0x000fe6000bf06270 */
[----:B------:R-:W-:Y:S01]  /*4ac0*/  UMOV UR4, UR11 ;  /* 0x0000000b00047c82 */ /* 0x000fe20008000000 */
[----:B------:R-:W-:Y:S02]  /*4ad0*/  UISETP.GE.OR UP0, UPT, UR5, UR8, UP0 ;  /* 0x000000080500728c */ /* 0x000fe40008706670 */
[----:B------:R-:W-:Y:S02]  /*4ae0*/  USHF.R.U32.HI UR4, URZ, UR19, UR4 ;  /* 0x00000013ff047299 */ /* 0x000fe40008011604 */
[----:B------:R-:W-:Y:S02]  /*4af0*/  UIMAD.WIDE.U32 UR8, UR5, UR18, URZ ;  /* 0x00000012050872a5 */ /* 0x000fe4000f8e00ff */
[----:B------:R-:W-:Y:S04]  /*4b00*/  USEL UR10, UR6, UR4, !UP6 ;  /* 0x00000004060a7287 */ /* 0x000fe8000f000000 */
[----:B------:R-:W-:Y:S01]  /*4b10*/  UIADD3 UR11, UPT, UPT, -UR10, URZ, URZ ;  /* 0x000000ff0a0b7290 */ /* 0x000fe2000fffe1ff */
[----:B------:R-:W-:Y:S02]  /*4b20*/  @!UP0 UMOV UR4, UR9 ;  /* 0x0000000900048c82 */ /* 0x000fe40008000000 */
[----:B------:R-:W-:Y:S02]  /*4b30*/  @!UP0 USHF.R.U32.HI UR4, URZ, UR19, UR4 ;  /* 0x00000013ff048299 */ /* 0x000fe40008011604 */
[----:B------:R-:W-:Y:S02]  /*4b40*/  UIMAD UR8, UR39, UR11, UR6 ;  /* 0x0000000b270872a4 */ /* 0x000fe4000f8e0206 */
[----:B------:R-:W-:Y:S04]  /*4b50*/  @!UP0 USEL UR4, UR5, UR4, !UP6 ;  /* 0x0000000405048287 */ /* 0x000fe8000f000000 */
[----:B------:R-:W-:Y:S02]  /*4b60*/  @!UP0 UIMAD UR8, UR7, UR8, UR4 ;  /* 0x00000008070882a4 */ /* 0x000fe4000f8e0204 */
[----:B------:R-:W-:Y:S02]  /*4b70*/  @!UP0 UIADD3 UR9, UPT, UPT, UR10, -UR4, URZ ;  /* 0x800000040a098290 */ /* 0x000fe4000fffe0ff */
[----:B------:R-:W-:Y:S02]  /*4b80*/  UIADD3 UR4, UPT, UPT, -UR5, URZ, URZ ;  /* 0x000000ff05047290 */ /* 0x000fe4000fffe1ff */
[----:B------:R-:W-:Y:S02]  /*4b90*/  UIADD3 UR7, UPT, UPT, -UR6, URZ, URZ ;  /* 0x000000ff06077290 */ /* 0x000fe4000fffe1ff */
[----:B------:R-:W-:Y:S02]  /*4ba0*/  @!UP0 UIMAD UR6, UR9, UR39, UR5 ;  /* 0x00000027090682a4 */ /* 0x000fe4000f8e0205 */
[----:B------:R-:W-:Y:S02]  /*4bb0*/  UIMAD UR16, UR17, UR4, UR16 ;  /* 0x00000004111072a4 */ /* 0x000fe4000f8e0210 */
[----:B------:R-:W-:Y:S01]  /*4bc0*/  UIMAD UR15, UR30, UR7, UR15 ;  /* 0x000000071e0f72a4 */ /* 0x000fe2000f8e020f */
[----:B------:R-:W-:Y:S02]  /*4bd0*/  @!UP0 UMOV UR5, UR8 ;  /* 0x0000000800058c82 */ /* 0x000fe40008000000 */
[----:B------:R-:W-:Y:S02]  /*4be0*/  UIMAD UR16, UR5, UR17, UR16 ;  /* 0x00000011051072a4 */ /* 0x000fe4000f8e0210 */
[----:B------:R-:W-:Y:S11]  /*4bf0*/  UIMAD UR15, UR6, UR30, UR15 ;  /* 0x0000001e060f72a4 */ /* 0x000ff6000f8e020f */
[----:B------:R-:W-:Y:S01]  /*4c00*/  @!UPT UIADD3 URZ, UPT, UPT, URZ, URZ, URZ ;  /* 0x000000fffffff290 */ /* 0x000fe2000fffe0ff */
.L_x_74:
[----:B------:R-:W2:Y:S01]  /*4c10*/  @!UP2 LDCU.128 UR8, c[0x0][0xc10] ;  /* 0x00018200ff08a7ac */ /* 0x000ea20008000c00 */
[C---:B------:R-:W-:Y:S02]  /*4c20*/  ISETP.NE.U32.AND P2, PT, R2.reuse, RZ, PT ;  /* 0x000000ff0200720c */ /* 0x040fe40003f45070 */
[----:B------:R-:W-:Y:S02]  /*4c30*/  ISETP.NE.U32.AND P1, PT, R2, RZ, PT ;  /* 0x000000ff0200720c */ /* 0x000fe40003f25070 */
[C---:B------:R-:W-:Y:S02]  /*4c40*/  ISETP.NE.AND.EX P2, PT, R3.reuse, RZ, PT, P2 ;  /* 0x000000ff0300720c */ /* 0x040fe40003f45320 */
[----:B------:R-:W-:Y:S01]  /*4c50*/  ISETP.NE.AND.EX P1, PT, R3, RZ, PT, P1 ;  /* 0x000000ff0300720c */ /* 0x000fe20003f25310 */
[----:B------:R-:W4:Y:S01]  /*4c60*/  @!UP2 LDCU UR5, c[0x0][0xc0c] ;  /* 0x00018180ff05a7ac */ /* 0x000f220008000800 */
[----:B------:R-:W-:Y:S02]  /*4c70*/  USHF.L.U32 UR25, UR22, 0x6, URZ ;  /* 0x0000000616197899 */ /* 0x000fe400080006ff */
[----:B--2---:R-:W-:Y:S07]  /*4c80*/  UIMAD.WIDE.U32 UR6, UR16, UR8, URZ ;  /* 0x00000008100672a5 */ /* 0x004fee000f8e00ff */
[----:B------:R-:W-:Y:S01]  /*4c90*/  @!UP2 UMOV UR4, UR7 ;  /* 0x000000070004ac82 */ /* 0x000fe20008000000 */
[----:B----4-:R-:W-:Y:S02]  /*4ca0*/  @!UP2 UISETP.NE.AND UP0, UPT, UR5, 0x1, UPT ;  /* 0x000000010500a88c */ /* 0x010fe4000bf05270 */
[----:B------:R-:W-:Y:S02]  /*4cb0*/  @!UP2 USHF.R.U32.HI UR4, URZ, UR9, UR4 ;  /* 0x00000009ff04a299 */ /* 0x000fe40008011604 */
[----:B------:R-:W-:Y:S02]  /*4cc0*/  UIMAD.WIDE.U32 UR6, UR15, UR11, URZ ;  /* 0x0000000b0f0672a5 */ /* 0x000fe4000f8e00ff */
[----:B------:R-:W-:Y:S02]  /*4cd0*/  @!UP2 USEL UR8, UR16, UR4, !UP0 ;  /* 0x000000041008a287 */ /* 0x000fe4000c000000 */
[----:B------:R-:W-:Y:S03]  /*4ce0*/  @!UP2 UISETP.NE.AND UP0, UPT, UR10, 0x1, UPT ;  /* 0x000000010a00a88c */ /* 0x000fe6000bf05270 */
[----:B------:R-:W-:Y:S02]  /*4cf0*/  @!UP2 UMOV UR6, UR7 ;  /* 0x000000070006ac82 */ /* 0x000fe40008000000 */
[----:B------:R-:W2:Y:S02]  /*4d00*/  @!UP2 LDCU UR4, c[0x0][0xc20] ;  /* 0x00018400ff04a7ac */ /* 0x000ea40008000800 */
[----:B--2---:R-:W-:Y:S04]  /*4d10*/  @!UP2 USHF.R.U32.HI UR6, URZ, UR4, UR6 ;  /* 0x00000004ff06a299 */ /* 0x004fe80008011606 */
[----:B------:R-:W-:Y:S04]  /*4d20*/  @!UP2 USEL UR6, UR15, UR6, !UP0 ;  /* 0x000000060f06a287 */ /* 0x000fe8000c000000 */
[----:B------:R-:W-:Y:S02]  /*4d30*/  @!UP2 UIADD3 UR4, UPT, UPT, -UR8, UR6, URZ ;  /* 0x000000060804a290 */ /* 0x000fe4000fffe1ff */
[----:B------:R-:W-:Y:S02]  /*4d40*/  @!UP2 UIADD3 UR6, UPT, UPT, UR8, -UR6, URZ ;  /* 0x800000060806a290 */ /* 0x000fe4000fffe0ff */
[----:B------:R-:W-:Y:S02]  /*4d50*/  @!UP2 UIMAD UR16, UR4, UR5, UR16 ;  /* 0x000000050410a2a4 */ /* 0x000fe4000f8e0210 */
[----:B------:R-:W-:Y:S01]  /*4d60*/  @!UP2 UIMAD UR15, UR6, UR10, UR15 ;  /* 0x0000000a060fa2a4 */ /* 0x000fe2000f8e020f */
[----:B------:R-:W-:Y:S11]  /*4d70*/  BRA.U UP4, `(.L_x_75) ;  /* 0x0000000104107547 */ /* 0x000ff6000b800000 */
[----:B------:R-:W-:Y:S04]  /*4d80*/  MOV R0, UR46 ;  /* 0x0000002e00007c02 */ /* 0x000fe80008000f00 */
[----:B------:R-:W-:Y:S04]  /*4d90*/  SHF.L.U32 R15, R0, 0x1f, RZ ;  /* 0x0000001f000f7819 */ /* 0x000fe800000006ff */
[----:B------:R-:W2:Y:S02]  /*4da0*/  SYNCS.PHASECHK.TRANS64.TRYWAIT P3, [UR24+0x138], R15 ;  /* 0x0001380fff0075a7 */ /* 0x000ea40008061118 */
[----:B--2---:R-:W-:Y:S05]  /*4db0*/  @!P3 BRA `(.L_x_76) ;  /* 0x0000004000d8b947 */ /* 0x004fea0003800000 */
.L_x_75:
[----:B------:R-:W-:Y:S05]  /*4dc0*/  @!P2 BRA `(.L_x_77) ;  /* 0x000000000030a947 */ /* 0x000fea0003800000 */
[----:B------:R-:W-:Y:S01]  /*4dd0*/  UPLOP3.LUT UP3, UPT, UPT, UPT, UP5, 0x80, 0x8 ;  /* 0x000000000008789c */ /* 0x000fe20003f6f050 */
[----:B------:R-:W-:Y:S01]  /*4de0*/  HFMA2 R90, -RZ, RZ, 0, 5.9604644775390625e-08 ;  /* 0x00000001ff5a7431 */ /* 0x000fe200000001ff */
[----:B------:R-:W4:Y:S04]  /*4df0*/  LDCU.64 UR4, c[0x0][0x358] ;  /* 0x00006b00ff0477ac */ /* 0x000f280008000a00 */
[----:B------:R-:W-:Y:S11]  /*4e00*/  PLOP3.LUT P2, PT, PT, PT, UP3, 0x80, 0x8 ;  /* 0x000000000008781c */ /* 0x000ff60003f4f038 */
[----:B------:R-:W-:Y:S02]  /*4e10*/  @!UPT UIADD3 URZ, UPT, UPT, URZ, URZ, URZ ;  /* 0x000000fffffff290 */ /* 0x000fe4000fffe0ff */
[----:B--2---:R-:W2:Y:S01]  /*4e20*/  @P2 LDC.64 R14, c[0x0][0x988] ;  /* 0x00026200ff0e2b82 */ /* 0x004ea20000000a00 */
[----:B------:R-:W-:Y:S04]  /*4e30*/  @P2 IMAD R0, R17, R2, RZ ;  /* 0x0000000211002224 */ /* 0x000fe800078e02ff */
[----:B--2---:R-:W-:Y:S01]  /*4e40*/  @P2 IMAD.WIDE R14, R0, 0x4, R14 ;  /* 0x00000004000e2825 */ /* 0x004fe200078e020e */
[----:B------:R-:W-:Y:S04]  /*4e50*/  MOV R0, 0x1 ;  /* 0x0000000100007802 */ /* 0x000fe80000000f00 */
[----:B----45:R4:W5:Y:S01]  /*4e60*/  @P2 LDG.E R41, desc[UR4][R14.64] ;  /* 0x000000040e292981 */ /* 0x030962000c1e1900 */
[----:B------:R-:W-:Y:S01]  /*4e70*/  @!P2 PRMT R90, R0, 0x7610, R90 ;  /* 0x00007610005aa816 */ /* 0x000fe2000000005a */
[----:B----4-:R-:W2:Y:S06]  /*4e80*/  @!P2 LDC R41, c[0x0][0x980] ;  /* 0x00026000ff29ab82 */ /* 0x010eac0000000800 */
.L_x_77:
[----:B--2--5:R-:W-:Y:S01]  /*4e90*/  @!P1 FSETP.EQ.AND P2, PT, R41, RZ, PT ;  /* 0x000000ff2900920b */ /* 0x024fe20003f42000 */
[----:B------:R-:W-:Y:S01]  /*4ea0*/  @!UPT UIADD3 URZ, UPT, UPT, URZ, URZ, URZ ;  /* 0x000000fffffff290 */ /* 0x000fe2000fffe0ff */
[----:B------:R-:W-:Y:S11]  /*4eb0*/  @!P1 BRA `(.L_x_78) ;  /* 0x0000000000149947 */ /* 0x000ff60003800000 */
[----:B------:R-:W-:Y:S02]  /*4ec0*/  LOP3.LUT P1, RZ, R90, 0xff, RZ, 0xc0, !PT ;  /* 0x000000ff5aff7812 */ /* 0x000fe4000782c0ff */
[----:B------:R-:W-:Y:S04]  /*4ed0*/  PLOP3.LUT P2, PT, PT, PT, UP3, 0x80, 0x8 ;  /* 0x000000000008781c */ /* 0x000fe80003f4f038 */
[----:B------:R-:W-:Y:S07]  /*4ee0*/  PLOP3.LUT P2, PT, P2, PT, PT, 0x8, 0x80 ;  /* 0x000000000080781c */ /* 0x000fee000174e170 */
[----:B------:R-:W-:Y:S11]  /*4ef0*/  @P1 FSETP.EQ.AND P2, PT, R41, RZ, PT ;  /* 0x000000ff2900120b */ /* 0x000ff60003f42000 */
[----:B------:R-:W-:Y:S02]  /*4f00*/  @!UPT UIADD3 URZ, UPT, UPT, URZ, URZ, URZ ;  /* 0x000000fffffff290 */ /* 0x000fe4000fffe0ff */
.L_x_78:
[----:B------:R-:W-:Y:S01]  /*4f10*/  ULEA UR7, UR23, UR24, 0x3 ;  /* 0x0000001817077291 */ /* 0x000fe2000f8e18ff */
[----:B------:R-:W-:Y:S01]  /*4f20*/  SHF.L.U32 R15, R11, 0x1f, RZ ;  /* 0x0000001f0b0f7819 */ /* 0x000fe200000006ff */
[----:B------:R-:W-:Y:S02]  /*4f30*/  USHF.L.U32 UR11, UR50, 0x7, URZ ;  /* 0x00000007320b7899 */ /* 0x000fe400080006ff */
[----:B------:R-:W-:Y:S02]  /*4f40*/  UISETP.NE.AND UP0, UPT, UR32, 0x1, UPT ;  /* 0x000000012000788c */ /* 0x000fe4000bf05270 */
[----:B------:R-:W-:Y:S01]  /*4f50*/  UIMAD.WIDE.U32 UR4, UR11, UR33, URZ ;  /* 0x000000210b0472a5 */ /* 0x000fe2000f8e00ff */
[----:B------:R-:W-:Y:S02]  /*4f60*/  ELECT P3, URZ, PT ;  /* 0x0000000000ff782f */ /* 0x000fe40003860000 */
[----:B------:R-:W2:Y:S02]  /*4f70*/  SYNCS.PHASECHK.TRANS64.TRYWAIT P1, [UR7+0x118], R15 ;  /* 0x0001180fff0075a7 */ /* 0x000ea40008021107 */
[----:B------:R-:W-:Y:S02]  /*4f80*/  PLOP3.LUT P2, PT, P2, P3, PT, 0xf2, 0x2f ;  /* 0x00000000002f781c */ /* 0x000fe40001747e72 */
[----:B------:R-:W-:Y:S02]  /*4f90*/  UMOV UR4, UR5 ;  /* 0x0000000500047c82 */ /* 0x000fe40008000000 */
[----:B------:R-:W-:Y:S04]  /*4fa0*/  USHF.R.U32.HI UR4, URZ, UR34, UR4 ;  /* 0x00000022ff047299 */ /* 0x000fe80008011604 */
[----:B------:R-:W-:Y:S02]  /*4fb0*/  USEL UR12, UR11, UR4, !UP0 ;  /* 0x000000040b0c7287 */ /* 0x000fe4000c000000 */
[----:B------:R-:W-:Y:S02]  /*4fc0*/  UISETP.NE.AND UP0, UPT, UR35, 0x1, UPT ;  /* 0x000000012300788c */ /* 0x000fe4000bf05270 */
[----:B------:R-:W-:Y:S02]  /*4fd0*/  UIMAD.WIDE.U32 UR4, UR12, UR40, URZ ;  /* 0x000000280c0472a5 */ /* 0x000fe4000f8e00ff */
[----:B------:R-:W-:Y:S01]  /*4fe0*/  UIADD3 UR6, UPT, UPT, -UR12, URZ, URZ ;  /* 0x000000ff0c067290 */ /* 0x000fe2000fffe1ff */
[----:B------:R-:W-:Y:S03]  /*4ff0*/  @!P2 IMAD.MOV.U32 R0, RZ, 0x20, RZ ;  /* 0x00000020ff00a824 */ /* 0x000fe600078e00ff */
[----:B------:R-:W-:Y:S01]  /*5000*/  UIMAD UR11, UR32, UR6, UR11 ;  /* 0x00000006200b72a4 */ /* 0x000fe2000f8e020b */
[----:B------:R-:W-:Y:S01]  /*5010*/  @!P2 IMAD.MOV.U32 R0, RZ, 0x400, R0 ;  /* 0x00000400ff00a824 */ /* 0x000fe200078e0000 */
[----:B------:R-:W-:Y:S02]  /*5020*/  UMOV UR4, UR5 ;  /* 0x0000000500047c82 */ /* 0x000fe40008000000 */
[----:B------:R-:W-:Y:S04]  /*5030*/  USHF.R.U32.HI UR4, URZ, UR41, UR4 ;  /* 0x00000029ff047299 */ /* 0x000fe80008011604 */
[----:B------:R-:W-:Y:S02]  /*5040*/  USEL UR13, UR12, UR4, !UP0 ;  /* 0x000000040c0d7287 */ /* 0x000fe4000c000000 */
[----:B------:R-:W-:Y:S02]  /*5050*/  UISETP.NE.AND UP0, UPT, UR42, 0x1, UPT ;  /* 0x000000012a00788c */ /* 0x000fe4000bf05270 */
[----:B------:R-:W-:Y:S07]  /*5060*/  UIMAD.WIDE.U32 UR4, UR13, UR43, URZ ;  /* 0x0000002b0d0472a5 */ /* 0x000fee000f8e00ff */
[----:B------:R-:W-:Y:S02]  /*5070*/  UMOV UR4, UR5 ;  /* 0x0000000500047c82 */ /* 0x000fe40008000000 */
[----:B-1----:R-:W-:Y:S04]  /*5080*/  USHF.R.U32.HI UR4, URZ, UR48, UR4 ;  /* 0x00000030ff047299 */ /* 0x002fe80008011604 */
[----:B------:R-:W-:Y:S02]  /*5090*/  USEL UR14, UR13, UR4, !UP0 ;  /* 0x000000040d0e7287 */ /* 0x000fe4000c000000 */
[----:B------:R-:W-:Y:S02]  /*50a0*/  UIADD3 UR4, UPT, UPT, -UR13, URZ, URZ ;  /* 0x000000ff0d047290 */ /* 0x000fe4000fffe1ff */
[----:B------:R-:W-:Y:S02]  /*50b0*/  UIADD3 UR5, UPT, UPT, -UR14, URZ, URZ ;  /* 0x000000ff0e057290 */ /* 0x000fe4000fffe1ff */
[----:B------:R-:W-:Y:S02]  /*50c0*/  UIMAD UR12, UR35, UR4, UR12 ;  /* 0x00000004230c72a4 */ /* 0x000fe4000f8e020c */
[----:B------:R-:W-:Y:S01]  /*50d0*/  UIMAD UR13, UR42, UR5, UR13 ;  /* 0x000000052a0d72a4 */ /* 0x000fe2000f8e020d */
[----:B--2---:R-:W-:Y:S11]  /*50e0*/  @!P1 BRA `(.L_x_79) ;  /* 0x0000004000249947 */ /* 0x004ff60003800000 */
.L_x_171:
[----:B------:R-:W2:Y:S01]  /*50f0*/  S2UR UR49, SR_CgaCtaId ;  /* 0x00000000003179c3 */ /* 0x000ea20000008800 */
[----:B------:R-:W-:Y:S01]  /*5100*/  @!P2 R2UR UR4, R0 ;  /* 0x000000000004a2ca */ /* 0x000fe200000e0000 */
[----:B------:R-:W-:Y:S01]  /*5110*/  VOTEU.ALL UP0, P2 ;  /* 0x0000000000ff7886 */ /* 0x000fe20001000000 */
[----:B-1----:R-:W-:Y:S02]  /*5120*/  @!P2 IADD3 R8, P1, PT, R12, 0x680, RZ ;  /* 0x000006800c08a810 */ /* 0x002fe40007f3e0ff */
[----:B------:R-:W-:Y:S02]  /*5130*/  @P0 SHF.R.U32.HI R17, RZ, 0x10, R5 ;  /* 0x00000010ff110819 */ /* 0x000fe40000011605 */
[----:B------:R-:W-:Y:S01]  /*5140*/  @!P2 R2UR UR6, R8 ;  /* 0x000000000806a2ca */ /* 0x000fe200000e0000 */
[----:B------:R-:W-:Y:S01]  /*5150*/  @!P2 IMAD.X R0, RZ, RZ, R13, P1 ;  /* 0x000000ffff00a224 */ /* 0x000fe200008e060d */
[----:B------:R-:W-:Y:S04]  /*5160*/  @!UP0 ULEA UR5, UR23, UR24, 0xd ;  /* 0x0000001817058291 */ /* 0x000fe8000f8e68ff */
[----:B------:R-:W-:Y:S02]  /*5170*/  @!UP0 UIADD3 UR8, UPT, UPT, UR5, 0x200, URZ ;  /* 0x0000020005088890 */ /* 0x000fe4000fffe0ff */
[----:B------:R-:W-:Y:S01]  /*5180*/  @!UP0 UPRMT UR22, UR4, 0x5410, URZ ;  /* 0x0000541004168896 */ /* 0x000fe200080000ff */
[----:B------:R-:W-:Y:S01]  /*5190*/  @!P2 R2UR UR4, R0 ;  /* 0x000000000004a2ca */ /* 0x000fe200000e0000 */
[----:B------:R-:W-:Y:S01]  /*51a0*/  UIADD3 UR5, UPT, UPT, UR23, 0x1, URZ ;  /* 0x0000000117057890 */ /* 0x000fe2000fffe0ff */
[----:B------:R-:W-:Y:S02]  /*51b0*/  @!P2 IMAD.MOV.U32 R0, RZ, RZ, 0x2000 ;  /* 0x00002000ff00a424 */ /* 0x000fe400078e00ff */
[----:B------:R-:W-:Y:S01]  /*51c0*/  IMAD.U32 R18, RZ, RZ, UR6 ;  /* 0x00000006ff127e24 */ /* 0x000fe2000f8e00ff */
[----:B------:R-:W-:Y:S04]  /*51d0*/  UISETP.NE.AND UP0, UPT, UR5, 0x3, UPT ;  /* 0x000000030500788c */ /* 0x000fe8000bf05270 */
[----:B------:R-:W-:Y:S01]  /*51e0*/  @!P2 R2UR UR20, R18 ;  /* 0x000000001214a2ca */ /* 0x000fe200000e0000 */
[----:B------:R-:W-:Y:S02]  /*51f0*/  USEL UR5, UR5, URZ, UP0 ;  /* 0x000000ff05057287 */ /* 0x000fe40008000000 */
[----:B------:R-:W-:Y:S01]  /*5200*/  USEL UR23, URZ, 0x1, UP0 ;  /* 0x00000001ff177887 */ /* 0x000fe20008000000 */
[----:B------:R-:W-:Y:S01]  /*5210*/  IMAD.U32 R19, RZ, RZ, UR4 ;  /* 0x00000004ff137e24 */ /* 0x000fe2000f8e00ff */
[----:B------:R-:W-:Y:S01]  /*5220*/  UIADD3 UR4, UPT, UPT, UR7, 0x100, URZ ;  /* 0x0000010007047890 */ /* 0x000fe2000fffe0ff */
[----:B------:R-:W-:Y:S03]  /*5230*/  VOTEU.ALL UP0, P2 ;  /* 0x0000000000ff7886 */ /* 0x000fe60001000000 */
[----:B------:R-:W-:Y:S01]  /*5240*/  @!P2 R2UR UR21, R19 ;  /* 0x000000001315a2ca */ /* 0x000fe200000e0000 */
[----:B--2---:R-:W-:Y:S01]  /*5250*/  UPRMT UR6, UR49, 0x654, UR4 ;  /* 0x0000065431067896 */ /* 0x004fe20008000004 */
[----:B------:R-:W-:Y:S01]  /*5260*/  LOP3.LUT R11, R11, UR23, RZ, 0x3c, !PT ;  /* 0x000000170b0b7c12 */ /* 0x000fe2000f8e3cff */
[----:B------:R-:W-:Y:S01]  /*5270*/  @!UP0 UMOV UR9, UR4 ;  /* 0x0000000400098c82 */ /* 0x000fe20008000000 */
[----:B------:R-:W-:Y:S01]  /*5280*/  @!UP0 UMOV UR10, UR25 ;  /* 0x00000019000a8c82 */ /* 0x000fe20008000000 */
[----:B------:R-:W-:Y:S01]  /*5290*/  ULEA UR4, UR5, UR24, 0x3 ;  /* 0x0000001805047291 */ /* 0x000fe2000f8e18ff */
[----:B------:R-:W-:Y:S07]  /*52a0*/  SHF.L.U32 R14, R11, 0x1f, RZ ;  /* 0x0000001f0b0e7819 */ /* 0x000fee00000006ff */
[----:B------:R1:W-:Y:S01]  /*52b0*/  @!UP0 UTMALDG.5D.IM2COL [UR8], [UR20], UR22 ;  /* 0x00000008140083b4 */ /* 0x0003e20008060016 */
[----:B------:R1:W-:Y:S01]  /*52c0*/  @!P2 SYNCS.ARRIVE.TRANS64.RED.A0TR RZ, [UR7+0x100], R0 ;  /* 0x00010000ffffa9a7 */ /* 0x0003e20008300407 */
[----:B------:R-:W-:Y:S01]  /*52d0*/  SYNCS.ARRIVE.TRANS64.RED.A1T0 RZ, [UR6], RZ ;  /* 0x000000ffffff79a7 */ /* 0x000fe20008100406 */
[----:B------:R-:W2:Y:S02]  /*52e0*/  SYNCS.PHASECHK.TRANS64.TRYWAIT P1, [UR4+0x118], R14 ;  /* 0x0001180eff0075a7 */ /* 0x000ea40008021104 */
[----:B-12---:R-:W-:Y:S05]  /*52f0*/  @!P1 BRA `(.L_x_80) ;  /* 0x0000003c00b89947 */ /* 0x006fea0003800000 */
.L_x_173:
[----:B------:R-:W2:Y:S01]  /*5300*/  S2UR UR21, SR_CgaCtaId ;  /* 0x00000000001579c3 */ /* 0x000ea20000008800 */
[----:B------:R-:W-:Y:S01]  /*5310*/  UIADD3 UR6, UPT, UPT, UR5, 0x1, URZ ;  /* 0x0000000105067890 */ /* 0x000fe2000fffe0ff */
[----:B------:R-:W-:Y:S01]  /*5320*/  @!P2 IMAD.MOV.U32 R0, RZ, 0x20, RZ ;  /* 0x00000020ff00a824 */ /* 0x000fe200078e00ff */
[----:B------:R-:W-:Y:S01]  /*5330*/  UIADD3 UR22, UPT, UPT, UR15, UR45, URZ ;  /* 0x0000002d0f167290 */ /* 0x000fe2000fffe0ff */
[----:B------:R-:W-:Y:S01]  /*5340*/  @!P2 IADD3 R4, P1, PT, R12, 0x680, RZ ;  /* 0x000006800c04a810 */ /* 0x000fe20007f3e0ff */
[----:B------:R-:W-:Y:S01]  /*5350*/  UISETP.NE.AND UP0, UPT, UR6, 0x3, UPT ;  /* 0x000000030600788c */ /* 0x000fe2000bf05270 */
[----:B------:R-:W-:Y:S01]  /*5360*/  @!P2 IMAD.MOV.U32 R0, RZ, 0x400, R0 ;  /* 0x00000400ff00a824 */ /* 0x000fe200078e0000 */
[----:B------:R-:W-:Y:S01]  /*5370*/  LOP3.LUT R10, R10, 0x1, RZ, 0x3c, !PT ;  /* 0x000000010a0a7812 */ /* 0x000fe200078e3cff */
[----:B------:R-:W-:Y:S02]  /*5380*/  UIADD3 UR50, UPT, UPT, UR16, UR44, URZ ;  /* 0x0000002c10327290 */ /* 0x000fe4000fffe0ff */
[----:B------:R-:W-:Y:S01]  /*5390*/  USEL UR23, UR6, URZ, UP0 ;  /* 0x000000ff06177287 */ /* 0x000fe20008000000 */
[----:B------:R-:W-:Y:S01]  /*53a0*/  @!P2 R2UR UR6, R0 ;  /* 0x000000000006a2ca */ /* 0x000fe200000e0000 */
[----:B------:R-:W-:Y:S01]  /*53b0*/  @!P2 IMAD.X R0, RZ, RZ, R13, P1 ;  /* 0x000000ffff00a224 */ /* 0x000fe200008e060d */
[----:B------:R-:W-:Y:S01]  /*53c0*/  PLOP3.LUT P0, PT, PT, PT, UP0, 0x80, 0x8 ;  /* 0x000000000008781c */ /* 0x000fe20003f0f008 */
[----:B------:R-:W-:Y:S01]  /*53d0*/  UPLOP3.LUT UP4, UPT, UPT, UPT, UPT, 0x80, 0x8 ;  /* 0x000000000008789c */ /* 0x000fe20003f8f070 */
[----:B------:R-:W-:Y:S05]  /*53e0*/  VOTEU.ALL UP0, P2 ;  /* 0x0000000000ff7886 */ /* 0x000fea0001000000 */
[----:B------:R-:W-:Y:S02]  /*53f0*/  @!UP0 ULEA UR5, UR5, UR24, 0xd ;  /* 0x0000001805058291 */ /* 0x000fe4000f8e68ff */
[----:B------:R-:W-:Y:S02]  /*5400*/  @!UP0 UIADD3 UR10, UPT, UPT, UR25, 0x20, URZ ;  /* 0x00000020190a8890 */ /* 0x000fe4000fffe0ff */
[----:B------:R-:W-:Y:S02]  /*5410*/  @!UP0 UIADD3 UR8, UPT, UPT, UR5, 0x200, URZ ;  /* 0x0000020005088890 */ /* 0x000fe4000fffe0ff */
[----:B------:R-:W-:Y:S01]  /*5420*/  @!UP0 UPRMT UR20, UR6, 0x5410, URZ ;  /* 0x0000541006148896 */ /* 0x000fe200080000ff */
[----:B------:R-:W-:Y:S01]  /*5430*/  @!P2 R2UR UR6, R4 ;  /* 0x000000000406a2ca */ /* 0x000fe200000e0000 */
[----:B------:R-:W-:Y:S01]  /*5440*/  VOTEU.ALL UP0, P2 ;  /* 0x0000000000ff7886 */ /* 0x000fe20001000000 */
[----:B------:R-:W-:Y:S02]  /*5450*/  @!P2 R2UR UR5, R0 ;  /* 0x000000000005a2ca */ /* 0x000fe400000e0000 */
[----:B------:R-:W-:Y:S04]  /*5460*/  SEL R0, RZ, 0x1, P0 ;  /* 0x00000001ff007807 */ /* 0x000fe80000000000 */
[----:B------:R-:W-:Y:S05]  /*5470*/  LOP3.LUT R11, R11, R0, RZ, 0x3c, !PT ;  /* 0x000000000b0b7212 */ /* 0x000fea00078e3cff */
[----:B------:R-:W-:Y:S02]  /*5480*/  IMAD.U32 R4, RZ, RZ, UR6 ;  /* 0x00000006ff047e24 */ /* 0x000fe4000f8e00ff */
[----:B-1----:R-:W-:Y:S01]  /*5490*/  IMAD.U32 R5, RZ, RZ, UR5 ;  /* 0x00000005ff057e24 */ /* 0x002fe2000f8e00ff */
[----:B------:R-:W-:Y:S02]  /*54a0*/  UIADD3 UR5, UPT, UPT, UR4, 0x100, URZ ;  /* 0x0000010004057890 */ /* 0x000fe4000fffe0ff */
[----:B------:R-:W-:Y:S02]  /*54b0*/  @!P2 R2UR UR6, R4 ;  /* 0x000000000406a2ca */ /* 0x000fe400000e0000 */
[----:B------:R-:W-:Y:S03]  /*54c0*/  @!P2 R2UR UR7, R5 ;  /* 0x000000000507a2ca */ /* 0x000fe600000e0000 */
[----:B------:R-:W-:Y:S01]  /*54d0*/  @!UP0 UMOV UR9, UR5 ;  /* 0x0000000500098c82 */ /* 0x000fe20008000000 */
[----:B--2---:R-:W-:Y:S09]  /*54e0*/  UPRMT UR5, UR21, 0x654, UR5 ;  /* 0x0000065415057896 */ /* 0x004ff20008000005 */
[----:B------:R2:W-:Y:S01]  /*54f0*/  @!UP0 UTMALDG.5D.IM2COL [UR8], [UR6], UR20 ;  /* 0x00000008060083b4 */ /* 0x0005e20008060014 */
[----:B------:R2:W-:Y:S01]  /*5500*/  @!P2 SYNCS.ARRIVE.TRANS64.RED.A0TR RZ, [UR4+0x100], R9 ;  /* 0x00010009ffffa9a7 */ /* 0x0005e20008300404 */
[----:B------:R-:W-:Y:S01]  /*5510*/  SYNCS.ARRIVE.TRANS64.RED.A1T0 RZ, [UR5], RZ ;  /* 0x000000ffffff79a7 */ /* 0x000fe20008100405 */
[----:B------:R-:W-:Y:S05]  /*5520*/  BRA.U UP1, `(.L_x_81) ;  /* 0xfffffff101a47547 */ /* 0x000fea000b83ffff */
[----:B------:R-:W-:Y:S01]  /*5530*/  UIADD3 UR5, UPT, UPT, UR24, 0x118, URZ ;  /* 0x0000011818057890 */ /* 0x000fe2000fffe0ff */
[----:B------:R-:W-:-:S03]  /*5540*/  SHF.L.U32 R3, R11, 0x1f, RZ ;  /* 0x0000001f0b037819 */ /* 0x000fc600000006ff */
[----:B------:R-:W-:-:S09]  /*5550*/  ULEA UR4, UR23, UR5, 0x3 ;  /* 0x0000000517047291 */ /* 0x000fd2000f8e18ff */
[----:B------:R-:W1:Y:S02]  /*5560*/  SYNCS.PHASECHK.TRANS64.TRYWAIT P0, [UR4], R3 ;  /* 0x00000003ff0075a7 */ /* 0x000e640008001104 */
[----:B-1----:R-:W-:Y:S05]  /*5570*/  @!P0 BRA `(.L_x_82) ;  /* 0x0000003c00308947 */ /* 0x002fea0003800000 */
.L_x_175:
[----:B------:R-:W-:-:S04]  /*5580*/  UIADD3 UR4, UPT, UPT, UR23, 0x1, URZ ;  /* 0x0000000117047890 */ /* 0x000fc8000fffe0ff */
[----:B------:R-:W-:-:S04]  /*5590*/  UISETP.NE.AND UP0, UPT, UR4, 0x3, UPT ;  /* 0x000000030400788c */ /* 0x000fc8000bf05270 */
[----:B------:R-:W-:Y:S02]  /*55a0*/  USEL UR4, UR4, URZ, UP0 ;  /* 0x000000ff04047287 */ /* 0x000fe40008000000 */
[----:B------:R-:W-:-:S04]  /*55b0*/  PLOP3.LUT P0, PT, PT, PT, UP0, 0x80, 0x8 ;  /* 0x000000000008781c */ /* 0x000fc80003f0f008 */
[----:B------:R-:W-:Y:S01]  /*55c0*/  SEL R2, RZ, 0x1, P0 ;  /* 0x00000001ff027807 */ /* 0x000fe20000000000 */
[----:B-1----:R-:W-:-:S03]  /*55d0*/  IMAD.U32 R0, RZ, RZ, UR4 ;  /* 0x00000004ff007e24 */ /* 0x002fc6000f8e00ff */
[----:B------:R-:W-:Y:S01]  /*55e0*/  LOP3.LUT R11, R11, R2, RZ, 0x3c, !PT ;  /* 0x000000020b0b7212 */ /* 0x000fe200078e3cff */
[C---:B------:R-:W-:Y:S01]  /*55f0*/  VIADD R4, R0.reuse, 0x1 ;  /* 0x0000000100047836 */ /* 0x040fe20000000000 */
[----:B------:R-:W-:Y:S02]  /*5600*/  LEA R2, R0, UR5, 0x3 ;  /* 0x0000000500027c11 */ /* 0x000fe4000f8e18ff */
[----:B------:R-:W-:Y:S02]  /*5610*/  SHF.L.U32 R3, R11, 0x1f, RZ ;  /* 0x0000001f0b037819 */ /* 0x000fe400000006ff */
[----:B------:R-:W-:Y:S02]  /*5620*/  ISETP.NE.AND P0, PT, R4, 0x3, PT ;  /* 0x000000030400780c */ /* 0x000fe40003f05270 */
[----:B------:R-:W1:Y:S02]  /*5630*/  SYNCS.PHASECHK.TRANS64.TRYWAIT P1, [R2+URZ], R3 ;  /* 0x00000003020075a7 */ /* 0x000e6400080211ff */
[----:B------:R-:W-:-:S02]  /*5640*/  SEL R0, RZ, 0x1, P0 ;  /* 0x00000001ff007807 */ /* 0x000fc40000000000 */
[----:B------:R-:W-:Y:S02]  /*5650*/  SEL R4, R4, RZ, P0 ;  /* 0x000000ff04047207 */ /* 0x000fe40000000000 */
[----:B------:R-:W-:Y:S01]  /*5660*/  LOP3.LUT R0, R11, R0, RZ, 0x3c, !PT ;  /* 0x000000000b007212 */ /* 0x000fe200078e3cff */
[----:B-1----:R-:W-:Y:S06]  /*5670*/  @!P1 BRA `(.L_x_83) ;  /* 0x0000003c00089947 */ /* 0x002fec0003800000 */
.L_x_176:
[----:B------:R-:W-:Y:S02]  /*5680*/  LEA R4, R4, UR5, 0x3 ;  /* 0x0000000504047c11 */ /* 0x000fe4000f8e18ff */
[----:B-1----:R-:W-:-:S07]  /*5690*/  SHF.L.U32 R3, R0, 0x1f, RZ ;  /* 0x0000001f00037819 */ /* 0x002fce00000006ff */
.L_x_84:
[----:B-1----:R1:W4:Y:S02]  /*56a0*/  SYNCS.PHASECHK.TRANS64.TRYWAIT P0, [R4+URZ], R3 ;  /* 0x00000003040075a7 */ /* 0x00232400080011ff */
[----:B----4-:R-:W-:Y:S05]  /*56b0*/  @!P0 NANOSLEEP.SYNCS 0x989680 ;  /* 0x009896800000895d */ /* 0x010fea0003900000 */
[----:B------:R-:W4:Y:S02]  /*56c0*/  @!P0 SYNCS.PHASECHK.TRANS64 P0, [R4+URZ], R3 ;  /* 0x00000003040085a7 */ /* 0x000f2400080010ff */
[----:B--234-:R-:W-:Y:S05]  /*56d0*/  @P0 EXIT ;  /* 0x000000000000094d */ /* 0x01cfea0003800000 */
[----:B------:R-:W-:Y:S05]  /*56e0*/  BRA `(.L_x_84) ;  /* 0xfffffffc00ec7947 */ /* 0x000fea000383ffff */
.L_x_72:
[----:B------:R-:W-:-:S06]  /*56f0*/  UISETP.GE.AND UP0, UPT, UR15, 0x4, UPT ;  /* 0x000000040f00788c */ /* 0x000fcc000bf06270 */
[----:B------:R-:W-:-:S13]  /*5700*/  PLOP3.LUT P0, PT, PT, PT, UP0, 0x80, 0x8 ;  /* 0x000000000008781c */ /* 0x000fda0003f0f008 */
[----:B-1----:R-:W-:Y:S05]  /*5710*/  @!P0 EXIT ;  /* 0x000000000000894d */ /* 0x002fea0003800000 */
[----:B------:R-:W1:Y:S08]  /*5720*/  S2UR UR4, SR_CgaCtaId ;  /* 0x00000000000479c3 */ /* 0x000e700000008800 */
[----:B------:R-:W-:Y:S01]  /*5730*/  BAR.SYNC.DEFER_BLOCKING 0x6, 0xa0 ;  /* 0x0182800000007b1d */ /* 0x000fe20000010000 */
[C---:B------:R-:W-:Y:S01]  /*5740*/  IMAD.SHL.U32 R0, R99.reuse, 0x20, RZ ;  /* 0x0000002063007824 */ /* 0x040fe200078e00ff */
[C---:B------:R-:W-:Y:S01]  /*5750*/  LOP3.LUT R104, R99.reuse, 0x2, RZ, 0xc0, !PT ;  /* 0x0000000263687812 */ /* 0x040fe200078ec0ff */
[C---:B------:R-:W-:Y:S01]  /*5760*/  IMAD.SHL.U32 R107, R99.reuse, 0x4, RZ ;  /* 0x00000004636b7824 */ /* 0x040fe200078e00ff */
[C---:B------:R-:W-:Y:S01]  /*5770*/  LOP3.LUT R89, R99.reuse, 0x60, RZ, 0xc0, !PT ;  /* 0x0000006063597812 */ /* 0x040fe200078ec0ff */
[----:B------:R-:W-:Y:S01]  /*5780*/  IMAD.U32 R37, R99, 0x10000, RZ ;  /* 0x0001000063257824 */ /* 0x000fe200078e00ff */
[----:B------:R-:W-:-:S02]  /*5790*/  UMOV UR49, 0x400 ;  /* 0x0000040000317882 */ /* 0x000fc40000000000 */
[----:B------:R-:W2:Y:S01]  /*57a0*/  LDC.64 R76, c[0x0][0x988] ;  /* 0x00026200ff4c7b82 */ /* 0x000ea20000000a00 */
[----:B------:R-:W-:Y:S01]  /*57b0*/  LOP3.LUT R6, R0, 0xc0, RZ, 0xc0, !PT ;  /* 0x000000c000067812 */ /* 0x000fe200078ec0ff */
[----:B------:R-:W-:Y:S01]  /*57c0*/  HFMA2 R46, -RZ, RZ, 0, 0 ;  /* 0x00000000ff2e7431 */ /* 0x000fe200000001ff */
[----:B------:R-:W-:Y:S01]  /*57d0*/  LOP3.LUT R99, R99, 0x4, RZ, 0xc0, !PT ;  /* 0x0000000463637812 */ /* 0x000fe200078ec0ff */
[----:B------:R-:W-:Y:S01]  /*57e0*/  IMAD.MOV.U32 R88, RZ, RZ, 0x1 ;  /* 0x00000001ff587424 */ /* 0x000fe200078e00ff */
[----:B------:R-:W-:Y:S01]  /*57f0*/  LOP3.LUT R107, R6, 0x18, R107, 0xf8, !PT ;  /* 0x00000018066b7812 */ /* 0x000fe200078ef86b */
[----:B------:R-:W-:Y:S01]  /*5800*/  IMAD.MOV.U32 R36, RZ, RZ, RZ ;  /* 0x000000ffff247224 */ /* 0x000fe200078e00ff */
[----:B------:R-:W-:Y:S01]  /*5810*/  IADD3 R106, PT, PT, -R99, 0x2, RZ ;  /* 0x00000002636a7810 */ /* 0x000fe20007ffe1ff */
[----:B------:R-:W3:Y:S01]  /*5820*/  LDC.64 R78, c[0x0][0x990] ;  /* 0x00026400ff4e7b82 */ /* 0x000ee20000000a00 */
[----:B------:R-:W-:Y:S02]  /*5830*/  LOP3.LUT R107, R107, 0xf20, R0, 0xf8, !PT ;  /* 0x00000f206b6b7812 */ /* 0x000fe400078ef800 */
[----:B------:R-:W-:-:S02]  /*5840*/  CS2R R86, SRZ ;  /* 0x0000000000567805 */ /* 0x000fc4000001ff00 */
[----:B------:R-:W-:Y:S01]  /*5850*/  LOP3.LUT R37, R37, 0x600000, RZ, 0xc0, !PT ;  /* 0x0060000025257812 */ /* 0x000fe200078ec0ff */
[----:B------:R-:W-:Y:S01]  /*5860*/  IMAD.MOV R104, RZ, RZ, -R104 ;  /* 0x000000ffff687224 */ /* 0x000fe200078e0a68 */
[----:B------:R-:W-:Y:S01]  /*5870*/  IADD3 R99, PT, PT, -R99, RZ, RZ ;  /* 0x000000ff63637210 */ /* 0x000fe20007ffe1ff */
[----:B------:R-:W-:Y:S01]  /*5880*/  IMAD.SHL.U32 R106, R106, 0x10, RZ ;  /* 0x000000106a6a7824 */ /* 0x000fe200078e00ff */
[----:B------:R-:W4:Y:S01]  /*5890*/  LDCU UR54, c[0x0][0x370] ;  /* 0x00006e00ff3677ac */ /* 0x000f220008000800 */
[----:B-1----:R-:W-:Y:S01]  /*58a0*/  ULEA UR49, UR4, UR49, 0x18 ;  /* 0x0000003104317291 */ /* 0x002fe2000f8ec0ff */
[----:B------:R-:W1:Y:S01]  /*58b0*/  LDCU.64 UR4, c[0x0][0x9a8] ;  /* 0x00013500ff0477ac */ /* 0x000e620008000a00 */
[----:B------:R-:W2:Y:S07]  /*58c0*/  LDCU UR48, c[0x0][0xc0c] ;  /* 0x00018180ff3077ac */ /* 0x000eae0008000800 */
[----:B------:R-:W4:Y:S01]  /*58d0*/  LDS R2, [UR49+0x190] ;  /* 0x00019031ff027984 */ /* 0x000f220008000800 */
[----:B------:R-:W2:Y:S01]  /*58e0*/  LDCU UR38, c[0x0][0xc30] ;  /* 0x00018600ff2677ac */ /* 0x000ea20008000800 */
[----:B------:R-:W2:Y:S01]  /*58f0*/  LDCU.64 UR62, c[0x0][0x988] ;  /* 0x00013100ff3e77ac */ /* 0x000ea20008000a00 */
[----:B------:R-:W2:Y:S01]  /*5900*/  LDCU.64 UR46, c[0x0][0xc28] ;  /* 0x00018500ff2e77ac */ /* 0x000ea20008000a00 */
[----:B-1----:R-:W-:Y:S01]  /*5910*/  IMAD.U32 R93, RZ, RZ, UR4 ;  /* 0x00000004ff5d7e24 */ /* 0x002fe2000f8e00ff */
[----:B------:R-:W-:Y:S01]  /*5920*/  MOV R92, UR5 ;  /* 0x00000005005c7c02 */ /* 0x000fe20008000f00 */
[----:B------:R-:W1:Y:S01]  /*5930*/  LDCU.128 UR4, c[0x0][0xb80] ;  /* 0x00017000ff0477ac */ /* 0x000e620008000c00 */
[----:B------:R-:W2:Y:S01]  /*5940*/  LDCU.64 UR60, c[0x0][0x9b0] ;  /* 0x00013600ff3c77ac */ /* 0x000ea20008000a00 */
[----:B------:R-:W2:Y:S01]  /*5950*/  LDCU.128 UR56, c[0x0][0xc10] ;  /* 0x00018200ff3877ac */ /* 0x000ea20008000c00 */
[----:B------:R-:W2:Y:S01]  /*5960*/  LDCU UR53, c[0x0][0x374] ;  /* 0x00006e80ff3577ac */ /* 0x000ea20008000800 */
[----:B------:R-:W-:Y:S01]  /*5970*/  UMOV UR51, URZ ;  /* 0x000000ff00337c82 */ /* 0x000fe20008000000 */
[----:B------:R-:W-:Y:S01]  /*5980*/  UMOV UR52, URZ ;  /* 0x000000ff00347c82 */ /* 0x000fe20008000000 */
[----:B-1----:R-:W-:Y:S01]  /*5990*/  IMAD.U32 R97, RZ, RZ, UR4 ;  /* 0x00000004ff617e24 */ /* 0x002fe2000f8e00ff */
[----:B------:R-:W-:Y:S01]  /*59a0*/  UIADD3 UR4, UPT, UPT, UR49, 0x200, URZ ;  /* 0x0000020031047890 */ /* 0x000fe2000fffe0ff */
[----:B------:R-:W-:Y:S01]  /*59b0*/  IMAD.U32 R96, RZ, RZ, UR5 ;  /* 0x00000005ff607e24 */ /* 0x000fe2000f8e00ff */
[----:B------:R-:W-:Y:S01]  /*59c0*/  MOV R95, UR6 ;  /* 0x00000006005f7c02 */ /* 0x000fe20008000f00 */
[----:B------:R-:W-:-:S03]  /*59d0*/  IMAD.U32 R94, RZ, RZ, UR7 ;  /* 0x00000007ff5e7e24 */ /* 0x000fc6000f8e00ff */
[----:B------:R-:W-:Y:S01]  /*59e0*/  IMAD.U32 R0, RZ, RZ, UR4 ;  /* 0x00000004ff007e24 */ /* 0x000fe2000f8e00ff */
[----:B------:R-:W-:Y:S01]  /*59f0*/  LEA R107, R107, UR4, 0x1 ;  /* 0x000000046b6b7c11 */ /* 0x000fe2000f8e08ff */
[C---:B----4-:R-:W-:Y:S01]  /*5a00*/  VIADD R3, R2.reuse, 0x40 ;  /* 0x0000004002037836 */ /* 0x050fe20000000000 */
[----:B------:R-:W-:-:S04]  /*5a10*/  LOP3.LUT R2, R2, 0xffff, RZ, 0xc0, !PT ;  /* 0x0000ffff02027812 */ /* 0x000fc800078ec0ff */
[----:B------:R-:W-:-:S05]  /*5a20*/  LOP3.LUT R3, R3, 0xffff, RZ, 0xc0, !PT ;  /* 0x0000ffff03037812 */ /* 0x000fca00078ec0ff */
[----:B--23--:R1:W-:Y:S02]  /*5a30*/  STL.64 [R1], R2 ;  /* 0x0000000201007387 */ /* 0x00c3e40000100a00 */
.L_x_115:
[----:B-1----:R-:W-:Y:S04]  /*5a40*/  SHF.L.U32 R3, R86, 0x1f, RZ ;  /* 0x0000001f56037819 */ /* 0x002fe800000006ff */
[----:B------:R-:W1:Y:S02]  /*5a50*/  SYNCS.PHASECHK.TRANS64.TRYWAIT P0, [UR49+0x140], R3 ;  /* 0x00014003ff0075a7 */ /* 0x000e640008001131 */
[----:B-1----:R-:W-:Y:S05]  /*5a60*/  @!P0 BRA `(.L_x_85) ;  /* 0x0000003800208947 */ /* 0x002fea0003800000 */
.L_x_178:
[----:B------:R-:W2:Y:S01]  /*5a70*/  LDS.128 R4, [UR49+0x180] ;  /* 0x00018031ff047984 */ /* 0x000ea20008000c00 */
[----:B------:R-:W-:Y:S01]  /*5a80*/  UIADD3 UR4, UPT, UPT, UR49, 0x148, URZ ;  /* 0x0000014831047890 */ /* 0x000fe2000fffe0ff */
[----:B------:R-:W-:Y:S01]  /*5a90*/  IMAD R2, R36, 0x4, R1 ;  /* 0x0000000424027824 */ /* 0x000fe200078e0201 */
[----:B------:R-:W-:Y:S01]  /*5aa0*/  UISETP.GE.AND UP0, UPT, UR39, 0x1, UPT ;  /* 0x000000012700788c */ /* 0x000fe2000bf06270 */
[----:B------:R-:W-:Y:S01]  /*5ab0*/  @!PT LDS RZ, [RZ] ;  /* 0x00000000fffff984 */ /* 0x000fe20000000800 */
[----:B------:R-:W-:Y:S01]  /*5ac0*/  @!PT LDS RZ, [RZ] ;  /* 0x00000000fffff984 */ /* 0x000fe20000000800 */
[----:B------:R-:W-:Y:S01]  /*5ad0*/  @!PT LDS RZ, [RZ] ;  /* 0x00000000fffff984 */ /* 0x000fe20000000800 */
[----:B------:R-:W-:Y:S01]  /*5ae0*/  @!PT LDS RZ, [RZ] ;  /* 0x00000000fffff984 */ /* 0x000fe20000000800 */
[----:B------:R3:W-:Y:S06]  /*5af0*/  MEMBAR.ALL.CTA ;  /* 0x0000000000007992 */ /* 0x0007ec0000008000 */
[----:B---3--:R-:W3:Y:S01]  /*5b00*/  FENCE.VIEW.ASYNC.S ;  /* 0x00000000000073c6 */ /* 0x008ee20000000000 */
[----:B------:R-:W-:Y:S09]  /*5b10*/  UPRMT UR4, URZ, 0x654, UR4 ;  /* 0x00000654ff047896 */ /* 0x000ff20008000004 */
[----:B---3--:R-:W-:Y:S01]  /*5b20*/  SYNCS.ARRIVE.TRANS64.RED.A1T0 RZ, [UR4], RZ ;  /* 0x000000ffffff79a7 */ /* 0x008fe20008100404 */
[----:B------:R-:W5:Y:S01]  /*5b30*/  LDL R2, [R2] ;  /* 0x0000000002027983 */ /* 0x000f620000100800 */
[----:B--2---:R-:W-:Y:S11]  /*5b40*/  LOP3.LUT P0, RZ, R6, 0x1, RZ, 0xc0, !PT ;  /* 0x0000000106ff7812 */ /* 0x004ff6000780c0ff */
[----:B------:R-:W-:Y:S02]  /*5b50*/  @!UPT UIADD3 URZ, UPT, UPT, URZ, URZ, URZ ;  /* 0x000000fffffff290 */ /* 0x000fe4000fffe0ff */
[----:B------:R-:W-:Y:S01]  /*5b60*/  VOTEU.ANY UP1, P0 ;  /* 0x0000000000ff7886 */ /* 0x000fe20000020100 */
[----:B------:R-:W-:Y:S01]  /*5b70*/  PLOP3.LUT P0, PT, PT, PT, UP1, 0x80, 0x8 ;  /* 0x000000000008781c */ /* 0x000fe20003f0f018 */
[----:B------:R-:W-:Y:S11]  /*5b80*/  UP2UR UR55, UPR, URZ, 0x2 ;  /* 0x00000002ff377883 */ /* 0x000ff60008000000 */
[----:B------:R-:W-:Y:S01]  /*5b90*/  @!UPT UIADD3 URZ, UPT, UPT, URZ, URZ, URZ ;  /* 0x000000fffffff290 */ /* 0x000fe2000fffe0ff */
[----:B-1----:R-:W-:Y:S02]  /*5ba0*/  @P0 MOV R3, R4 ;  /* 0x0000000400030202 */ /* 0x002fe40000000f00 */
[----:B------:R-:W-:Y:S02]  /*5bb0*/  @P0 LOP3.LUT R0, R5, 0xffff, RZ, 0xc0, !PT ;  /* 0x0000ffff05000812 */ /* 0x000fe400078ec0ff */
[----:B------:R-:W-:Y:S02]  /*5bc0*/  @P0 R2UR UR5, R3 ;  /* 0x00000000030502ca */ /* 0x000fe400000e0000 */
[----:B------:R-:W-:Y:S11]  /*5bd0*/  @P0 R2UR UR4, R0 ;  /* 0x00000000000402ca */ /* 0x000ff600000e0000 */
[----:B------:R-:W-:Y:S02]  /*5be0*/  @UP1 UMOV UR37, UR5 ;  /* 0x0000000500251c82 */ /* 0x000fe40008000000 */
[----:B------:R-:W-:Y:S01]  /*5bf0*/  @UP1 UMOV UR36, UR4 ;  /* 0x0000000400241c82 */ /* 0x000fe20008000000 */
[----:B------:R-:W-:Y:S05]  /*5c00*/  BRA.U !UP0, `(.L_x_86) ;  /* 0x0000000108cc7547 */ /* 0x000fea000b800000 */
[----:B------:R-:W1:Y:S01]  /*5c10*/  LDCU UR9, c[0x0][0xc20] ;  /* 0x00018400ff0977ac */ /* 0x000e620008000800 */
[----:B------:R-:W-:Y:S02]  /*5c20*/  UIMAD.WIDE.U32 UR4, UR53, UR59, URZ ;  /* 0x0000003b350472a5 */ /* 0x000fe4000f8e00ff */
[----:B------:R-:W-:Y:S02]  /*5c30*/  UIMAD.WIDE.U32 UR6, UR54, UR56, URZ ;  /* 0x00000038360672a5 */ /* 0x000fe4000f8e00ff */
[----:B------:R-:W-:Y:S02]  /*5c40*/  UIMAD.WIDE.U32 UR10, UR36, UR59, URZ ;  /* 0x0000003b240a72a5 */ /* 0x000fe4000f8e00ff */
[----:B------:R-:W-:Y:S02]  /*5c50*/  UISETP.NE.AND UP0, UPT, UR58, 0x1, UPT ;  /* 0x000000013a00788c */ /* 0x000fe4000bf05270 */
[----:B------:R-:W-:Y:S02]  /*5c60*/  UISETP.NE.AND UP1, UPT, UR48, 0x1, UPT ;  /* 0x000000013000788c */ /* 0x000fe4000bf25270 */
[----:B------:R-:W-:Y:S02]  /*5c70*/  UISETP.NE.AND UP2, UPT, UR39, 0x1, UPT ;  /* 0x000000012700788c */ /* 0x000fe4000bf45270 */
[----:B------:R-:W-:Y:S01]  /*5c80*/  UIMAD.WIDE.U32 UR12, UR37, UR56, URZ ;  /* 0x00000038250c72a5 */ /* 0x000fe2000f8e00ff */
[----:B------:R-:W-:Y:S01]  /*5c90*/  UMOV UR4, UR5 ;  /* 0x0000000500047c82 */ /* 0x000fe20008000000 */
[----:B------:R-:W-:Y:S01]  /*5ca0*/  UMOV UR6, UR11 ;  /* 0x0000000b00067c82 */ /* 0x000fe20008000000 */
[----:B-1----:R-:W-:Y:S03]  /*5cb0*/  USHF.R.U32.HI UR8, URZ, UR9, UR4 ;  /* 0x00000009ff087299 */ /* 0x002fe60008011604 */
[----:B------:R-:W-:Y:S02]  /*5cc0*/  UMOV UR4, UR7 ;  /* 0x0000000700047c82 */ /* 0x000fe40008000000 */
[----:B------:R-:W-:Y:S02]  /*5cd0*/  USHF.R.U32.HI UR5, URZ, UR57, UR4 ;  /* 0x00000039ff057299 */ /* 0x000fe40008011604 */
[----:B------:R-:W-:Y:S02]  /*5ce0*/  USEL UR4, UR53, UR8, !UP0 ;  /* 0x0000000835047287 */ /* 0x000fe4000c000000 */
[----:B------:R-:W-:Y:S02]  /*5cf0*/  USHF.R.U32.HI UR8, URZ, UR9, UR6 ;  /* 0x00000009ff087299 */ /* 0x000fe40008011606 */
[----:B------:R-:W-:Y:S02]  /*5d00*/  UIMAD.WIDE.U32 UR6, UR4, UR46, URZ ;  /* 0x0000002e040672a5 */ /* 0x000fe4000f8e00ff */
[----:B------:R-:W-:Y:S02]  /*5d10*/  USEL UR9, UR54, UR5, !UP1 ;  /* 0x0000000536097287 */ /* 0x000fe4000c800000 */
[----:B------:R-:W-:Y:S02]  /*5d20*/  USEL UR8, UR36, UR8, !UP0 ;  /* 0x0000000824087287 */ /* 0x000fe4000c000000 */
[----:B------:R-:W-:Y:S01]  /*5d30*/  UIMAD.WIDE.U32 UR10, UR9, UR46, URZ ;  /* 0x0000002e090a72a5 */ /* 0x000fe2000f8e00ff */
[----:B------:R-:W-:Y:S01]  /*5d40*/  UMOV UR6, UR7 ;  /* 0x0000000700067c82 */ /* 0x000fe20008000000 */
[----:B------:R-:W-:Y:S01]  /*5d50*/  UMOV UR5, UR13 ;  /* 0x0000000d00057c82 */ /* 0x000fe20008000000 */
[----:B------:R-:W-:Y:S02]  /*5d60*/  @UP2 USHF.R.U32.HI UR4, URZ, UR47, UR6 ;  /* 0x0000002fff042299 */ /* 0x000fe40008011606 */
[----:B------:R-:W-:Y:S02]  /*5d70*/  USHF.R.U32.HI UR5, URZ, UR57, UR5 ;  /* 0x00000039ff057299 */ /* 0x000fe40008011605 */
[----:B------:R-:W-:Y:S02]  /*5d80*/  UIMAD UR4, UR39, UR4, URZ ;  /* 0x00000004270472a4 */ /* 0x000fe4000f8e02ff */
[----:B------:R-:W-:Y:S02]  /*5d90*/  USEL UR5, UR37, UR5, !UP1 ;  /* 0x0000000525057287 */ /* 0x000fe4000c800000 */
[----:B------:R-:W-:Y:S01]  /*5da0*/  UISETP.GE.AND UP0, UPT, UR8, UR4, UPT ;  /* 0x000000040800728c */ /* 0x000fe2000bf06270 */
[----:B------:R-:W-:Y:S01]  /*5db0*/  UMOV UR6, UR11 ;  /* 0x0000000b00067c82 */ /* 0x000fe20008000000 */
[----:B------:R-:W-:Y:S02]  /*5dc0*/  UIMAD.WIDE.U32 UR10, UR8, UR46, URZ ;  /* 0x0000002e080a72a5 */ /* 0x000fe4000f8e00ff */
[----:B------:R-:W-:Y:S04]  /*5dd0*/  @UP2 USHF.R.U32.HI UR9, URZ, UR47, UR6 ;  /* 0x0000002fff092299 */ /* 0x000fe80008011606 */
[----:B------:R-:W-:Y:S01]  /*5de0*/  UIMAD UR6, UR39, UR9, URZ ;  /* 0x00000009270672a4 */ /* 0x000fe2000f8e02ff */
[----:B------:R-:W-:Y:S03]  /*5df0*/  UMOV UR4, UR11 ;  /* 0x0000000b00047c82 */ /* 0x000fe60008000000 */
[----:B------:R-:W-:Y:S02]  /*5e00*/  UISETP.GE.OR UP0, UPT, UR5, UR6, UP0 ;  /* 0x000000060500728c */ /* 0x000fe40008706670 */
[----:B------:R-:W-:Y:S02]  /*5e10*/  USHF.R.U32.HI UR4, URZ, UR47, UR4 ;  /* 0x0000002fff047299 */ /* 0x000fe40008011604 */
[----:B------:R-:W-:Y:S02]  /*5e20*/  UIMAD.WIDE.U32 UR6, UR5, UR46, URZ ;  /* 0x0000002e050672a5 */ /* 0x000fe4000f8e00ff */
[----:B------:R-:W-:Y:S02]  /*5e30*/  USEL UR11, UR8, UR4, !UP2 ;  /* 0x00000004080b7287 */ /* 0x000fe4000d000000 */
[----:B------:R-:W-:Y:S02]  /*5e40*/  UIADD3 UR6, UPT, UPT, -UR5, URZ, URZ ;  /* 0x000000ff05067290 */ /* 0x000fe4000fffe1ff */
[----:B------:R-:W-:Y:S02]  /*5e50*/  UIADD3 UR10, UPT, UPT, -UR11, URZ, URZ ;  /* 0x000000ff0b0a7290 */ /* 0x000fe4000fffe1ff */
[----:B------:R-:W-:Y:S02]  /*5e60*/  UIMAD UR6, UR48, UR6, UR37 ;  /* 0x00000006300672a4 */ /* 0x000fe4000f8e0225 */
[----:B------:R-:W-:Y:S01]  /*5e70*/  UIMAD UR10, UR39, UR10, UR8 ;  /* 0x0000000a270a72a4 */ /* 0x000fe2000f8e0208 */
[----:B------:R-:W-:Y:S01]  /*5e80*/  @!UP0 UMOV UR4, UR7 ;  /* 0x0000000700048c82 */ /* 0x000fe20008000000 */
[----:B------:R-:W-:Y:S02]  /*5e90*/  UIADD3 UR7, UPT, UPT, -UR8, URZ, URZ ;  /* 0x000000ff08077290 */ /* 0x000fe4000fffe1ff */
[----:B------:R-:W-:Y:S04]  /*5ea0*/  @!UP0 USHF.R.U32.HI UR4, URZ, UR47, UR4 ;  /* 0x0000002fff048299 */ /* 0x000fe80008011604 */
[----:B------:R-:W-:Y:S04]  /*5eb0*/  @!UP0 USEL UR4, UR5, UR4, !UP2 ;  /* 0x0000000405048287 */ /* 0x000fe8000d000000 */
[----:B------:R-:W-:Y:S02]  /*5ec0*/  @!UP0 UIMAD UR9, UR9, UR10, UR4 ;  /* 0x0000000a090982a4 */ /* 0x000fe4000f8e0204 */
[----:B------:R-:W-:Y:S02]  /*5ed0*/  @!UP0 UIADD3 UR10, UPT, UPT, UR11, -UR4, URZ ;  /* 0x800000040b0a8290 */ /* 0x000fe4000fffe0ff */
[----:B------:R-:W-:Y:S02]  /*5ee0*/  UIMAD UR4, UR58, UR7, UR36 ;  /* 0x000000073a0472a4 */ /* 0x000fe4000f8e0224 */
[----:B------:R-:W-:Y:S03]  /*5ef0*/  @!UP0 UIMAD UR8, UR10, UR39, UR5 ;  /* 0x000000270a0882a4 */ /* 0x000fe6000f8e0205 */
[----:B------:R-:W-:Y:S02]  /*5f00*/  @!UP0 UMOV UR5, UR9 ;  /* 0x0000000900058c82 */ /* 0x000fe40008000000 */
[----:B------:R-:W-:Y:S02]  /*5f10*/  UIMAD UR37, UR5, UR48, UR6 ;  /* 0x00000030052572a4 */ /* 0x000fe4000f8e0206 */
[----:B------:R-:W-:Y:S11]  /*5f20*/  UIMAD UR36, UR8, UR58, UR4 ;  /* 0x0000003a082472a4 */ /* 0x000ff6000f8e0204 */
[----:B------:R-:W-:Y:S01]  /*5f30*/  @!UPT UIADD3 URZ, UPT, UPT, URZ, URZ, URZ ;  /* 0x000000fffffff290 */ /* 0x000fe2000fffe0ff */
.L_x_86:
[----:B------:R-:W-:Y:S01]  /*5f40*/  UISETP.NE.AND UP0, UPT, UR38, 0x1, UPT ;  /* 0x000000012600788c */ /* 0x000fe2000bf05270 */
[----:B------:R-:W-:Y:S01]  /*5f50*/  @P0 SHF.R.U32.HI R105, RZ, 0x10, R5 ;  /* 0x00000010ff690819 */ /* 0x000fe20000011605 */
[----:B------:R-:W-:Y:S02]  /*5f60*/  UIADD3 UR11, UPT, UPT, UR49, 0x200, URZ ;  /* 0x00000200310b7890 */ /* 0x000fe4000fffe0ff */
[----:B------:R-:W-:Y:S07]  /*5f70*/  USHF.L.U32 UR41, UR22, 0x6, URZ ;  /* 0x0000000616297899 */ /* 0x000fee00080006ff */
[----:B------:R-:W1:Y:S01]  /*5f80*/  @!UP0 LDCU.128 UR12, c[0x0][0xc10] ;  /* 0x00018200ff0c87ac */ /* 0x000e620008000c00 */
[----:B------:R-:W2:Y:S01]  /*5f90*/  @!UP0 LDCU UR5, c[0x0][0xc0c] ;  /* 0x00018180ff0587ac */ /* 0x000ea20008000800 */
[----:B------:R-:W3:Y:S01]  /*5fa0*/  @!UP0 LDCU UR10, c[0x0][0xc20] ;  /* 0x00018400ff0a87ac */ /* 0x000ee20008000800 */
[----:B-1----:R-:W-:Y:S02]  /*5fb0*/  UIMAD.WIDE.U32 UR8, UR37, UR12, URZ ;  /* 0x0000000c250872a5 */ /* 0x002fe4000f8e00ff */
[----:B------:R-:W-:Y:S02]  /*5fc0*/  UIMAD.WIDE.U32 UR6, UR36, UR15, URZ ;  /* 0x0000000f240672a5 */ /* 0x000fe4000f8e00ff */
[----:B------:R-:W-:Y:S03]  /*5fd0*/  @!UP0 UISETP.NE.AND UP1, UPT, UR14, 0x1, UPT ;  /* 0x000000010e00888c */ /* 0x000fe6000bf25270 */
[----:B------:R-:W-:Y:S01]  /*5fe0*/  @!UP0 UMOV UR4, UR9 ;  /* 0x0000000900048c82 */ /* 0x000fe20008000000 */
[----:B--2---:R-:W-:Y:S02]  /*5ff0*/  @!UP0 UISETP.NE.AND UP2, UPT, UR5, 0x1, UPT ;  /* 0x000000010500888c */ /* 0x004fe4000bf45270 */
[----:B------:R-:W-:Y:S01]  /*6000*/  @!UP0 USHF.R.U32.HI UR4, URZ, UR13, UR4 ;  /* 0x0000000dff048299 */ /* 0x000fe20008011604 */
[----:B------:R-:W-:Y:S02]  /*6010*/  @!UP0 UMOV UR6, UR7 ;  /* 0x0000000700068c82 */ /* 0x000fe40008000000 */
[----:B---3--:R-:W-:Y:S02]  /*6020*/  @!UP0 USHF.R.U32.HI UR6, URZ, UR10, UR6 ;  /* 0x0000000aff068299 */ /* 0x008fe40008011606 */
[----:B------:R-:W-:Y:S02]  /*6030*/  @!UP0 USEL UR7, UR37, UR4, !UP2 ;  /* 0x0000000425078287 */ /* 0x000fe4000d000000 */
[----:B------:R-:W-:Y:S04]  /*6040*/  @!UP0 USEL UR6, UR36, UR6, !UP1 ;  /* 0x0000000624068287 */ /* 0x000fe8000c800000 */
[----:B------:R-:W-:Y:S02]  /*6050*/  @!UP0 UIADD3 UR4, UPT, UPT, -UR7, UR6, URZ ;  /* 0x0000000607048290 */ /* 0x000fe4000fffe1ff */
[----:B------:R-:W-:Y:S02]  /*6060*/  @!UP0 UIADD3 UR6, UPT, UPT, UR7, -UR6, URZ ;  /* 0x8000000607068290 */ /* 0x000fe4000fffe0ff */
[----:B------:R-:W-:Y:S02]  /*6070*/  @!UP0 UIMAD UR37, UR4, UR5, UR37 ;  /* 0x00000005042582a4 */ /* 0x000fe4000f8e0225 */
[----:B------:R-:W-:Y:S02]  /*6080*/  @!UP0 UIMAD UR36, UR6, UR14, UR36 ;  /* 0x0000000e062482a4 */ /* 0x000fe4000f8e0224 */
[----:B------:R-:W-:Y:S09]  /*6090*/  ULOP3.LUT UP0, URZ, UR11, 0x1b0, URZ, 0xc0, !UPT ;  /* 0x000001b00bff7892 */ /* 0x000ff2000f80c0ff */
[----:B------:R-:W-:Y:S05]  /*60a0*/  BRA.U !UP0, `(.L_x_87) ;  /* 0x00000001087c7547 */ /* 0x000fea000b800000 */
[----:B------:R-:W1:Y:S01]  /*60b0*/  LDCU.64 UR8, c[0x4][0x80] ;  /* 0x01001000ff0877ac */ /* 0x000e620008000a00 */
[----:B------:R-:W-:Y:S01]  /*60c0*/  MOV R16, 0x0 ;  /* 0x0000000000107802 */ /* 0x000fe20000000f00 */
[----:B------:R-:W-:Y:S02]  /*60d0*/  HFMA2 R12, -RZ, RZ, 0, 5.9604644775390625e-08 ;  /* 0x00000001ff0c7431 */ /* 0x000fe400000001ff */
[----:B------:R-:W-:Y:S01]  /*60e0*/  IMAD.MOV.U32 R8, RZ, RZ, 0x70 ;  /* 0x00000070ff087424 */ /* 0x000fe200078e00ff */
[----:B------:R2:W3:Y:S01]  /*60f0*/  LDC.64 R14, c[0x4][R16] ;  /* 0x01000000100e7b82 */ /* 0x0004e20000000a00 */
[----:B------:R-:W4:Y:S01]  /*6100*/  LDCU.64 UR6, c[0x4][0x88] ;  /* 0x01001100ff0677ac */ /* 0x000f220008000a00 */
[----:B------:R-:W-:Y:S01]  /*6110*/  IMAD.MOV.U32 R13, RZ, RZ, RZ ;  /* 0x000000ffff0d7224 */ /* 0x000fe200078e00ff */
[----:B------:R-:W2:Y:S01]  /*6120*/  LDCU.64 UR4, c[0x4][0x8] ;  /* 0x01000100ff0477ac */ /* 0x000ea20008000a00 */
[----:B-1----:R-:W-:Y:S01]  /*6130*/  MOV R5, UR9 ;  /* 0x0000000900057c02 */ /* 0x002fe20008000f00 */
[----:B------:R-:W-:Y:S01]  /*6140*/  IMAD.U32 R4, RZ, RZ, UR8 ;  /* 0x00000008ff047e24 */ /* 0x000fe2000f8e00ff */
[----:B----4-:R-:W-:Y:S01]  /*6150*/  MOV R7, UR7 ;  /* 0x0000000700077c02 */ /* 0x010fe20008000f00 */
[----:B------:R-:W-:Y:S01]  /*6160*/  IMAD.U32 R6, RZ, RZ, UR6 ;  /* 0x00000006ff067e24 */ /* 0x000fe2000f8e00ff */
[----:B--2---:R-:W-:Y:S01]  /*6170*/  MOV R11, UR5 ;  /* 0x00000005000b7c02 */ /* 0x004fe20008000f00 */
[----:B------:R-:W-:Y:S02]  /*6180*/  IMAD.U32 R10, RZ, RZ, UR4 ;  /* 0x00000004ff0a7e24 */ /* 0x000fe4000f8e00ff */
[----:B------:R-:W-:Y:S07]  /*6190*/  LEPC R20, `(.L_x_88) ;  /* 0x000000001014794e */ /* 0x000fee0000000000 */
[----:B---3-5:R-:W-:Y:S05]  /*61a0*/  CALL.ABS.NOINC R14 ;  /* 0x000000000e007343 */ /* 0x028fea0003c00000 */
.L_x_88:
[----:B------:R-:W1:Y:S01]  /*61b0*/  LDCU.64 UR8, c[0x4][0x80] ;  /* 0x01001000ff0877ac */ /* 0x000e620008000a00 */
[----:B------:R2:W3:Y:S01]  /*61c0*/  LDC.64 R14, c[0x4][R16] ;  /* 0x01000000100e7b82 */ /* 0x0004e20000000a00 */
[----:B------:R-:W-:Y:S02]  /*61d0*/  HFMA2 R12, -RZ, RZ, 0, 5.9604644775390625e-08 ;  /* 0x00000001ff0c7431 */ /* 0x000fe400000001ff */
[----:B------:R-:W-:Y:S02]  /*61e0*/  IMAD.MOV.U32 R8, RZ, RZ, 0x70 ;  /* 0x00000070ff087424 */ /* 0x000fe400078e00ff */
[----:B------:R-:W-:Y:S01]  /*61f0*/  IMAD.MOV.U32 R13, RZ, RZ, RZ ;  /* 0x000000ffff0d7224 */ /* 0x000fe200078e00ff */
[----:B------:R-:W4:Y:S01]  /*6200*/  LDCU.64 UR6, c[0x4][0x88] ;  /* 0x01001100ff0677ac */ /* 0x000f220008000a00 */
[----:B------:R-:W5:Y:S01]  /*6210*/  LDCU.64 UR4, c[0x4][0x8] ;  /* 0x01000100ff0477ac */ /* 0x000f620008000a00 */
[----:B-1----:R-:W-:Y:S02]  /*6220*/  MOV R4, UR8 ;  /* 0x0000000800047c02 */ /* 0x002fe40008000f00 */
[----:B------:R-:W-:Y:S02]  /*6230*/  MOV R5, UR9 ;  /* 0x0000000900057c02 */ /* 0x000fe40008000f00 */
[----:B----4-:R-:W-:Y:S01]  /*6240*/  MOV R7, UR7 ;  /* 0x0000000700077c02 */ /* 0x010fe20008000f00 */
[----:B------:R-:W-:Y:S01]  /*6250*/  IMAD.U32 R6, RZ, RZ, UR6 ;  /* 0x00000006ff067e24 */ /* 0x000fe2000f8e00ff */
[----:B-----5:R-:W-:Y:S01]  /*6260*/  MOV R11, UR5 ;  /* 0x00000005000b7c02 */ /* 0x020fe20008000f00 */
[----:B--2---:R-:W-:Y:S02]  /*6270*/  IMAD.U32 R10, RZ, RZ, UR4 ;  /* 0x00000004ff0a7e24 */ /* 0x004fe4000f8e00ff */
[----:B------:R-:W-:Y:S07]  /*6280*/  LEPC R20, `(.L_x_87) ;  /* 0x000000001014794e */ /* 0x000fee0000000000 */
[----:B---3--:R-:W-:Y:S05]  /*6290*/  CALL.ABS.NOINC R14 ;  /* 0x000000000e007343 */ /* 0x008fea0003c00000 */
.L_x_87:
[----:B------:R-:W-:Y:S01]  /*62a0*/  ISETP.NE.U32.AND P3, PT, R78, RZ, PT ;  /* 0x000000ff4e00720c */ /* 0x000fe20003f65070 */
[----:B------:R-:W-:Y:S01]  /*62b0*/  UISETP.NE.U32.AND UP0, UPT, UR60, URZ, UPT ;  /* 0x000000ff3c00728c */ /* 0x000fe2000bf05070 */
[----:B------:R-:W-:Y:S02]  /*62c0*/  ISETP.NE.AND P6, PT, R98, RZ, PT ;  /* 0x000000ff6200720c */ /* 0x000fe40003fc5270 */
[----:B------:R-:W-:Y:S01]  /*62d0*/  ISETP.NE.AND.EX P3, PT, R79, RZ, PT, P3 ;  /* 0x000000ff4f00720c */ /* 0x000fe20003f65330 */
[----:B------:R-:W-:Y:S01]  /*62e0*/  UISETP.NE.AND.EX UP0, UPT, UR61, URZ, UPT, UP0 ;  /* 0x000000ff3d00728c */ /* 0x000fe2000bf05300 */
[----:B------:R-:W-:Y:S02]  /*62f0*/  ISETP.NE.U32.AND P1, PT, RZ, UR62, PT ;  /* 0x0000003eff007c0c */ /* 0x000fe4000bf25070 */
[----:B------:R-:W-:Y:S02]  /*6300*/  PLOP3.LUT P0, PT, PT, PT, PT, 0x8, 0x80 ;  /* 0x000000000080781c */ /* 0x000fe40003f0e170 */
[----:B------:R-:W-:Y:S05]  /*6310*/  ISETP.NE.AND.EX P1, PT, RZ, UR63, PT, P1 ;  /* 0x0000003fff007c0c */ /* 0x000fea000bf25310 */
[----:B------:R-:W-:Y:S02]  /*6320*/  @P6 PLOP3.LUT P0, PT, P3, PT, PT, 0x80, 0x8 ;  /* 0x000000000008681c */ /* 0x000fe40001f0f070 */
[----:B------:R-:W-:Y:S11]  /*6330*/  @!P3 BRA `(.L_x_89) ;  /* 0x000000000030b947 */ /* 0x000ff60003800000 */
[----:B------:R-:W-:Y:S01]  /*6340*/  ISETP.NE.U32.AND P2, PT, R76, RZ, PT ;  /* 0x000000ff4c00720c */ /* 0x000fe20003f45070 */
[----:B------:R-:W1:Y:S01]  /*6350*/  LDCU.64 UR4, c[0x0][0x358] ;  /* 0x00006b00ff0477ac */ /* 0x000e620008000a00 */
[----:B------:R-:W-:Y:S02]  /*6360*/  IMAD.MOV.U32 R90, RZ, RZ, 0x1 ;  /* 0x00000001ff5a7424 */ /* 0x000fe400078e00ff */
[----:B------:R-:W-:Y:S11]  /*6370*/  ISETP.NE.AND.EX P2, PT, R77, RZ, PT, P2 ;  /* 0x000000ff4d00720c */ /* 0x000ff60003f45320 */
[----:B------:R-:W-:Y:S02]  /*6380*/  @!UPT UIADD3 URZ, UPT, UPT, URZ, URZ, URZ ;  /* 0x000000fffffff290 */ /* 0x000fe4000fffe0ff */
[----:B------:R-:W2:Y:S01]  /*6390*/  @P2 LDC.64 R4, c[0x0][0x988] ;  /* 0x00026200ff042b82 */ /* 0x000ea20000000a00 */
[----:B------:R-:W-:Y:S04]  /*63a0*/  @P2 IMAD R0, R17, R78, RZ ;  /* 0x0000004e11002224 */ /* 0x000fe800078e02ff */
[----:B--2---:R-:W-:Y:S04]  /*63b0*/  @P2 IMAD.WIDE R4, R0, 0x4, R4 ;  /* 0x0000000400042825 */ /* 0x004fe800078e0204 */
[----:B------:R-:W-:Y:S01]  /*63c0*/  HFMA2 R0, -RZ, RZ, 0, 5.9604644775390625e-08 ;  /* 0x00000001ff007431 */ /* 0x000fe200000001ff */
[----:B-1---5:R1:W5:Y:S04]  /*63d0*/  @P2 LDG.E R41, desc[UR4][R4.64] ;  /* 0x0000000404292981 */ /* 0x022368000c1e1900 */
[----:B------:R-:W-:Y:S01]  /*63e0*/  @!P2 PRMT R90, R0, 0x7610, R90 ;  /* 0x00007610005aa816 */ /* 0x000fe2000000005a */
[----:B-1----:R-:W2:Y:S06]  /*63f0*/  @!P2 LDC R41, c[0x0][0x980] ;  /* 0x00026000ff29ab82 */ /* 0x002eac0000000800 */
.L_x_89:
[----:B------:R-:W-:Y:S05]  /*6400*/  BRA.U !UP0, `(.L_x_90) ;  /* 0x00000001082c7547 */ /* 0x000fea000b800000 */
[----:B------:R-:W-:Y:S02]  /*6410*/  R2UR UR5, R93 ;  /* 0x000000005d0572ca */ /* 0x000fe400000e0000 */
[----:B------:R-:W-:Y:S11]  /*6420*/  R2UR UR4, R92 ;  /* 0x000000005c0472ca */ /* 0x000ff600000e0000 */
[----:B------:R-:W-:Y:S04]  /*6430*/  ISETP.NE.U32.AND P2, PT, RZ, UR5, PT ;  /* 0x00000005ff007c0c */ /* 0x000fe8000bf45070 */
[----:B------:R-:W-:Y:S01]  /*6440*/  ISETP.NE.AND.EX P2, PT, RZ, UR4, PT, P2 ;  /* 0x00000004ff007c0c */ /* 0x000fe2000bf45320 */
[----:B------:R-:W1:Y:S11]  /*6450*/  LDCU.64 UR4, c[0x0][0x358] ;  /* 0x00006b00ff0477ac */ /* 0x000e760008000a00 */
[----:B------:R-:W-:Y:S01]  /*6460*/  @!UPT UIADD3 URZ, UPT, UPT, URZ, URZ, URZ ;  /* 0x000000fffffff290 */ /* 0x000fe2000fffe0ff */
[----:B------:R-:W3:Y:S01]  /*6470*/  @P2 LDC.64 R4, c[0x0][0x9a8] ;  /* 0x00026a00ff042b82 */ /* 0x000ee20000000a00 */
[----:B------:R-:W-:Y:S04]  /*6480*/  @P2 IMAD R3, R17, UR60, RZ ;  /* 0x0000003c11032c24 */ /* 0x000fe8000f8e02ff */
[----:B---3--:R-:W-:Y:S05]  /*6490*/  @P2 IMAD.WIDE R4, R3, 0x4, R4 ;  /* 0x0000000403042825 */ /* 0x008fea00078e0204 */
[----:B-1---5:R1:W5:Y:S02]  /*64a0*/  @P2 LDG.E R38, desc[UR4][R4.64] ;  /* 0x0000000404262981 */ /* 0x022364000c1e1900 */
[----:B-1----:R-:W3:Y:S02]  /*64b0*/  @!P2 LDC R38, c[0x0][0x9a0] ;  /* 0x00026800ff26ab82 */ /* 0x002ee40000000800 */
.L_x_90:
[----:B--2--5:R-:W-:Y:S01]  /*64c0*/  FSETP.NEU.AND P2, PT, R41, RZ, PT ;  /* 0x000000ff2900720b */ /* 0x024fe20003f4d000 */
[----:B------:R-:W1:Y:S01]  /*64d0*/  LDCU.128 UR12, c[0x0][0xb90] ;  /* 0x00017200ff0c77ac */ /* 0x000e620008000c00 */
[----:B------:R-:W-:Y:S01]  /*64e0*/  SEL R5, RZ, 0xffffffff, P1 ;  /* 0xffffffffff057807 */ /* 0x000fe20000800000 */
[----:B------:R-:W-:Y:S01]  /*64f0*/  IMAD.SHL.U32 R118, R46, 0x2000, RZ ;  /* 0x000020002e767824 */ /* 0x000fe200078e00ff */
[----:B------:R-:W-:Y:S01]  /*6500*/  @P6 LOP3.LUT P1, RZ, R90, 0xff, RZ, 0xc0, !PT ;  /* 0x000000ff5aff6812 */ /* 0x000fe2000782c0ff */
[----:B------:R-:W-:Y:S01]  /*6510*/  IMAD.SHL.U32 R101, R104, 0x10, RZ ;  /* 0x0000001068657824 */ /* 0x000fe200078e00ff */
[----:B------:R-:W-:Y:S01]  /*6520*/  @P6 SEL R4, RZ, 0xffffffff, P2 ;  /* 0xffffffffff046807 */ /* 0x000fe20001000000 */
[----:B------:R-:W-:Y:S01]  /*6530*/  IMAD.IADD R116, R107, 0x1, R118 ;  /* 0x000000016b747824 */ /* 0x000fe200078e0276 */
[----:B------:R-:W-:Y:S01]  /*6540*/  LOP3.LUT R47, R88, 0x1, RZ, 0x3c, !PT ;  /* 0x00000001582f7812 */ /* 0x000fe200078e3cff */
[----:B------:R-:W2:Y:S01]  /*6550*/  LDCU UR11, c[0x0][0xba0] ;  /* 0x00017400ff0b77ac */ /* 0x000ea20008000800 */
[----:B------:R-:W-:Y:S01]  /*6560*/  @P0 SEL R4, R5, R4, !P1 ;  /* 0x0000000405040207 */ /* 0x000fe20004800000 */
[----:B------:R-:W-:Y:S01]  /*6570*/  IMAD.SHL.U32 R100, R99, 0x10, RZ ;  /* 0x0000001063647824 */ /* 0x000fe200078e00ff */
[----:B------:R-:W-:Y:S01]  /*6580*/  LEA R0, R46, UR49, 0x3 ;  /* 0x000000312e007c11 */ /* 0x000fe2000f8e18ff */
[----:B------:R-:W-:Y:S01]  /*6590*/  USHF.L.U32 UR8, UR50, 0x7, URZ ;  /* 0x0000000732087899 */ /* 0x000fe200080006ff */
[----:B------:R-:W-:Y:S01]  /*65a0*/  @P6 LOP3.LUT R4, R4, 0x1, RZ, 0xc0, !PT ;  /* 0x0000000104046812 */ /* 0x000fe200078ec0ff */
[----:B------:R-:W-:Y:S01]  /*65b0*/  IMAD.IADD R115, R116, 0x1, R101 ;  /* 0x0000000174737824 */ /* 0x000fe200078e0265 */
[----:B------:R-:W-:Y:S01]  /*65c0*/  LEA R102, R36, UR49, 0x3 ;  /* 0x0000003124667c11 */ /* 0x000fe2000f8e18ff */
[----:B------:R-:W-:Y:S01]  /*65d0*/  BSSY B1, `(.L_x_91) ;  /* 0x0000053000017945 */ /* 0x000fe20003800000 */
[----:B------:R-:W-:Y:S01]  /*65e0*/  ISETP.NE.U32.OR P5, PT, R4, 0x1, !P6 ;  /* 0x000000010400780c */ /* 0x000fe200077a5470 */
[----:B------:R-:W-:Y:S01]  /*65f0*/  IMAD.U32 R111, RZ, RZ, UR8 ;  /* 0x00000008ff6f7e24 */ /* 0x000fe2000f8e00ff */
[----:B------:R-:W-:Y:S01]  /*6600*/  SHF.L.U32 R3, R87, 0x1f, RZ ;  /* 0x0000001f57037819 */ /* 0x000fe200000006ff */
[----:B------:R-:W-:Y:S01]  /*6610*/  IMAD.MOV.U32 R117, RZ, RZ, 0x1 ;  /* 0x00000001ff757424 */ /* 0x000fe200078e00ff */
[----:B------:R-:W-:Y:S01]  /*6620*/  R2UR UR4, R96 ;  /* 0x00000000600472ca */ /* 0x000fe200000e0000 */
[----:B------:R-:W-:Y:S01]  /*6630*/  IMAD.IADD R39, R37, 0x1, R2 ;  /* 0x0000000125277824 */ /* 0x000fe200078e0202 */
[----:B------:R-:W-:Y:S01]  /*6640*/  R2UR UR6, R95 ;  /* 0x000000005f0672ca */ /* 0x000fe200000e0000 */
[----:B------:R-:W-:Y:S01]  /*6650*/  IMAD.MOV.U32 R120, RZ, RZ, R46 ;  /* 0x000000ffff787224 */ /* 0x000fe200078e002e */
[----:B------:R-:W-:Y:S02]  /*6660*/  R2UR UR10, R97 ;  /* 0x00000000610a72ca */ /* 0x000fe400000e0000 */
[----:B------:R-:W-:Y:S02]  /*6670*/  CS2R R74, SRZ ;  /* 0x00000000004a7805 */ /* 0x000fe4000001ff00 */
[----:B------:R-:W-:Y:S02]  /*6680*/  R2UR UR9, R94 ;  /* 0x000000005e0972ca */ /* 0x000fe400000e0000 */
[----:B------:R-:W-:Y:S02]  /*6690*/  CS2R R72, SRZ ;  /* 0x0000000000487805 */ /* 0x000fe4000001ff00 */
[----:B------:R-:W-:Y:S02]  /*66a0*/  LOP3.LUT P4, R112, R90, 0xff, RZ, 0xc0, !PT ;  /* 0x000000ff5a707812 */ /* 0x000fe4000788c0ff */
[----:B------:R-:W-:Y:S02]  /*66b0*/  CS2R R66, SRZ ;  /* 0x0000000000427805 */ /* 0x000fe4000001ff00 */
[----:B------:R-:W-:Y:S02]  /*66c0*/  @P5 SHF.L.U32 R9, R47, 0x1f, RZ ;  /* 0x0000001f2f095819 */ /* 0x000fe400000006ff */
[----:B------:R-:W-:Y:S02]  /*66d0*/  CS2R R64, SRZ ;  /* 0x0000000000407805 */ /* 0x000fe4000001ff00 */
[----:B------:R-:W-:Y:S01]  /*66e0*/  SEL R4, RZ, 0xffffffff, P2 ;  /* 0xffffffffff047807 */ /* 0x000fe20001000000 */
[----:B------:R-:W-:Y:S01]  /*66f0*/  UIMAD.WIDE.U32 UR4, UR8, UR4, URZ ;  /* 0x00000004080472a5 */ /* 0x000fe2000f8e00ff */
[----:B------:R-:W4:Y:S01]  /*6700*/  @P5 SYNCS.PHASECHK.TRANS64.TRYWAIT P1, [R0+URZ+0x100], R9 ;  /* 0x00010009000055a7 */ /* 0x000f2200080211ff */
[----:B------:R-:W-:Y:S02]  /*6710*/  P2R R113, PR, RZ, 0x20 ;  /* 0x00000020ff717803 */ /* 0x000fe40000000000 */
[----:B------:R-:W-:Y:S01]  /*6720*/  CS2R R58, SRZ ;  /* 0x00000000003a7805 */ /* 0x000fe2000001ff00 */
[----:B------:R-:W-:Y:S01]  /*6730*/  UISETP.NE.AND UP0, UPT, UR10, 0x1, UPT ;  /* 0x000000010a00788c */ /* 0x000fe2000bf05270 */
[----:B------:R-:W-:Y:S01]  /*6740*/  IMAD.IADD R114, R116, 0x1, R100 ;  /* 0x0000000174727824 */ /* 0x000fe200078e0264 */
[----:B------:R-:W-:Y:S01]  /*6750*/  USHF.R.U32.HI UR5, URZ, UR6, UR5 ;  /* 0x00000006ff057299 */ /* 0x000fe20008011605 */
[----:B------:R-:W-:Y:S01]  /*6760*/  IMAD.IADD R103, R106, 0x1, R115 ;  /* 0x000000016a677824 */ /* 0x000fe200078e0273 */
[----:B------:R-:W-:Y:S02]  /*6770*/  @P3 SEL R4, R5, R4, !P4 ;  /* 0x0000000405043207 */ /* 0x000fe40006000000 */
[----:B------:R-:W-:Y:S01]  /*6780*/  CS2R R56, SRZ ;  /* 0x0000000000387805 */ /* 0x000fe2000001ff00 */
[----:B------:R-:W-:Y:S01]  /*6790*/  USEL UR5, UR8, UR5, !UP0 ;  /* 0x0000000508057287 */ /* 0x000fe2000c000000 */
[----:B------:R-:W-:Y:S01]  /*67a0*/  CS2R R50, SRZ ;  /* 0x0000000000327805 */ /* 0x000fe2000001ff00 */
[----:B------:R-:W-:Y:S01]  /*67b0*/  UISETP.NE.AND UP0, UPT, UR9, 0x1, UPT ;  /* 0x000000010900788c */ /* 0x000fe2000bf05270 */
[----:B------:R-:W-:Y:S02]  /*67c0*/  LOP3.LUT R4, R4, 0x1, RZ, 0xc0, !PT ;  /* 0x0000000104047812 */ /* 0x000fe400078ec0ff */
[----:B------:R-:W-:Y:S01]  /*67d0*/  CS2R R48, SRZ ;  /* 0x0000000000307805 */ /* 0x000fe2000001ff00 */
[----:B------:R-:W-:Y:S01]  /*67e0*/  IMAD R6, RZ, RZ, -UR5 ;  /* 0x80000005ff067e24 */ /* 0x000fe2000f8e02ff */
[----:B------:R2:W3:Y:S01]  /*67f0*/  SYNCS.PHASECHK.TRANS64.TRYWAIT P0, [R102+URZ+0x150], R3 ;  /* 0x00015003660075a7 */ /* 0x0004e200080011ff */
[----:B------:R-:W-:Y:S01]  /*6800*/  IMAD.U32 R110, RZ, RZ, UR5 ;  /* 0x00000005ff6e7e24 */ /* 0x000fe2000f8e00ff */
[----:B-1----:R-:W-:Y:S01]  /*6810*/  UIMAD.WIDE.U32 UR6, UR5, UR12, URZ ;  /* 0x0000000c050672a5 */ /* 0x002fe2000f8e00ff */
[----:B------:R-:W-:Y:S06]  /*6820*/  IMAD R111, R6, UR10, R111 ;  /* 0x0000000a066f7c24 */ /* 0x000fec000f8e026f */
[----:B------:R-:W-:Y:S02]  /*6830*/  UMOV UR4, UR7 ;  /* 0x0000000700047c82 */ /* 0x000fe40008000000 */
[----:B------:R-:W-:Y:S04]  /*6840*/  USHF.R.U32.HI UR4, URZ, UR13, UR4 ;  /* 0x0000000dff047299 */ /* 0x000fe80008011604 */
[----:B------:R-:W-:Y:S02]  /*6850*/  USEL UR4, UR5, UR4, !UP0 ;  /* 0x0000000405047287 */ /* 0x000fe4000c000000 */
[----:B------:R-:W-:Y:S02]  /*6860*/  UISETP.NE.AND UP0, UPT, UR14, 0x1, UPT ;  /* 0x000000010e00788c */ /* 0x000fe4000bf05270 */
[----:B------:R-:W-:Y:S02]  /*6870*/  UIMAD.WIDE.U32 UR6, UR4, UR15, URZ ;  /* 0x0000000f040672a5 */ /* 0x000fe4000f8e00ff */
[----:B------:R-:W-:Y:S02]  /*6880*/  IMAD.U32 R109, RZ, RZ, UR4 ;  /* 0x00000004ff6d7e24 */ /* 0x000fe4000f8e00ff */
[----:B------:R-:W-:Y:S01]  /*6890*/  PLOP3.LUT P2, PT, PT, PT, UP0, 0x80, 0x8 ;  /* 0x000000000008781c */ /* 0x000fe20003f4f008 */
[----:B------:R-:W-:Y:S02]  /*68a0*/  IMAD R7, RZ, RZ, -UR4 ;  /* 0x80000004ff077e24 */ /* 0x000fe4000f8e02ff */
[----:B------:R-:W-:Y:S01]  /*68b0*/  UMOV UR6, UR7 ;  /* 0x0000000700067c82 */ /* 0x000fe20008000000 */
[----:B------:R-:W-:Y:S01]  /*68c0*/  IMAD.U32 R108, RZ, RZ, UR4 ;  /* 0x00000004ff6c7e24 */ /* 0x000fe2000f8e00ff */
[----:B--2---:R-:W-:Y:S01]  /*68d0*/  USHF.R.U32.HI UR6, URZ, UR11, UR6 ;  /* 0x0000000bff067299 */ /* 0x004fe20008011606 */
[----:B------:R-:W-:Y:S05]  /*68e0*/  IMAD R110, R7, UR9, R110 ;  /* 0x00000009076e7c24 */ /* 0x000fea000f8e026e */
[----:B------:R-:W-:Y:S02]  /*68f0*/  SEL R109, R109, UR6, !P2 ;  /* 0x000000066d6d7c07 */ /* 0x000fe4000d000000 */
[----:B------:R-:W-:Y:S03]  /*6900*/  ISETP.NE.U32.AND P2, PT, R4, 0x1, PT ;  /* 0x000000010400780c */ /* 0x000fe60003f45070 */
[----:B------:R-:W-:Y:S01]  /*6910*/  IMAD.MOV R5, RZ, RZ, -R109 ;  /* 0x000000ffff057224 */ /* 0x000fe200078e0a6d */
[----:B------:R-:W-:Y:S03]  /*6920*/  P2R R119, PR, RZ, 0x4 ;  /* 0x00000004ff777803 */ /* 0x000fe60000000000 */
[----:B------:R-:W-:Y:S01]  /*6930*/  IMAD R108, R5, UR14, R108 ;  /* 0x0000000e056c7c24 */ /* 0x000fe2000f8e026c */
[----:B----4-:R-:W-:Y:S01]  /*6940*/  @P5 SEL R117, RZ, 0x1, !P1 ;  /* 0x00000001ff755807 */ /* 0x010fe20004800000 */
[----:B------:R-:W-:Y:S06]  /*6950*/  @!P5 BRA `(.L_x_92) ;  /* 0x000000000068d947 */ /* 0x000fec0003800000 */
[----:B------:R-:W-:Y:S01]  /*6960*/  ISETP.NE.AND P1, PT, R117, RZ, PT ;  /* 0x000000ff7500720c */ /* 0x000fe20003f25270 */
[----:B------:R-:W-:Y:S01]  /*6970*/  BSSY B0, `(.L_x_93) ;  /* 0x000000d000007945 */ /* 0x000fe20003800000 */
[----:B------:R-:W-:Y:S02]  /*6980*/  CS2R R50, SRZ ;  /* 0x0000000000327805 */ /* 0x000fe4000001ff00 */
[----:B------:R-:W-:Y:S02]  /*6990*/  CS2R R48, SRZ ;  /* 0x0000000000307805 */ /* 0x000fe4000001ff00 */
[----:B------:R-:W-:Y:S02]  /*69a0*/  CS2R R58, SRZ ;  /* 0x00000000003a7805 */ /* 0x000fe4000001ff00 */
[----:B------:R-:W-:Y:S02]  /*69b0*/  CS2R R56, SRZ ;  /* 0x0000000000387805 */ /* 0x000fe4000001ff00 */
[----:B------:R-:W-:Y:S02]  /*69c0*/  CS2R R66, SRZ ;  /* 0x0000000000427805 */ /* 0x000fe4000001ff00 */
[----:B------:R-:W-:Y:S02]  /*69d0*/  CS2R R64, SRZ ;  /* 0x0000000000407805 */ /* 0x000fe4000001ff00 */
[----:B------:R-:W-:Y:S02]  /*69e0*/  CS2R R74, SRZ ;  /* 0x00000000004a7805 */ /* 0x000fe4000001ff00 */
[----:B------:R-:W-:Y:S01]  /*69f0*/  CS2R R72, SRZ ;  /* 0x0000000000487805 */ /* 0x000fe2000001ff00 */
[----:B------:R-:W-:Y:S06]  /*6a00*/  @P1 BRA `(.L_x_94) ;  /* 0x00000000000c1947 */ /* 0x000fec0003800000 */
[----:B------:R-:W-:Y:S04]  /*6a10*/  SHF.L.U32 R5, R47, 0x1f, RZ ;  /* 0x0000001f2f057819 */ /* 0x000fe800000006ff */
[----:B------:R-:W1:Y:S02]  /*6a20*/  SYNCS.PHASECHK.TRANS64.TRYWAIT P1, [R0+URZ+0x100], R5 ;  /* 0x00010005000075a7 */ /* 0x000e6400080211ff */
[----:B-1----:R-:W-:Y:S05]  /*6a30*/  @!P1 BRA `(.L_x_95) ;  /* 0x0000002800449947 */ /* 0x002fea0003800000 */
.L_x_94:
[----:B------:R-:W-:Y:S05]  /*6a40*/  BSYNC B0 ;  /* 0x0000000000007941 */ /* 0x000fea0003800000 */
.L_x_93:
[----:B------:R-:W-:Y:S01]  /*6a50*/  ISETP.NE.AND P1, PT, R119, RZ, PT ;  /* 0x000000ff7700720c */ /* 0x000fe20003f25270 */
[----:B------:R-:W-:Y:S11]  /*6a60*/  VIADD R120, R46, 0x1 ;  /* 0x000000012e787836 */ /* 0x000ff60000000000 */
[----:B------:R-:W-:Y:S01]  /*6a70*/  @!UPT UIADD3 URZ, UPT, UPT, URZ, URZ, URZ ;  /* 0x000000fffffff290 */ /* 0x000fe2000fffe0ff */
[----:B------:R2:W4:Y:S04]  /*6a80*/  @P1 LDS.128 R48, [R116] ;  /* 0x0000000074301984 */ /* 0x0005280000000c00 */
[----:B------:R2:W2:Y:S04]  /*6a90*/  @P1 LDS.128 R56, [R115+0x10] ;  /* 0x0000100073381984 */ /* 0x0004a80000000c00 */
[----:B------:R2:W2:Y:S04]  /*6aa0*/  @P1 LDS.128 R64, [R114+0x20] ;  /* 0x0000200072401984 */ /* 0x0004a80000000c00 */
[----:B------:R2:W2:Y:S01]  /*6ab0*/  @P1 LDS.128 R72, [R103+0x10] ;  /* 0x0000100067481984 */ /* 0x0004a20000000c00 */
[C---:B------:R-:W-:Y:S04]  /*6ac0*/  ISETP.NE.AND P1, PT, R120.reuse, 0x3, PT ;  /* 0x000000037800780c */ /* 0x040fe80003f25270 */
[----:B-1----:R-:W-:Y:S02]  /*6ad0*/  SEL R0, RZ, 0x1, P1 ;  /* 0x00000001ff007807 */ /* 0x002fe40000800000 */
[----:B------:R-:W-:Y:S02]  /*6ae0*/  SEL R120, R120, RZ, P1 ;  /* 0x000000ff78787207 */ /* 0x000fe40000800000 */
[----:B------:R-:W-:Y:S02]  /*6af0*/  LOP3.LUT R47, R47, R0, RZ, 0x3c, !PT ;  /* 0x000000002f2f7212 */ /* 0x000fe400078e3cff */
.L_x_92:
[----:B------:R-:W-:Y:S05]  /*6b00*/  BSYNC B1 ;  /* 0x0000000000017941 */ /* 0x000fea0003800000 */
.L_x_91:
[----:B------:R-:W-:Y:S04]  /*6b10*/  SHF.R.U32.HI R0, RZ, 0x15, R39 ;  /* 0x00000015ff007819 */ /* 0x000fe80000011627 */
[----:B------:R-:W-:Y:S01]  /*6b20*/  LOP3.LUT P1, RZ, R0, 0x3, R91, 0x48, !PT ;  /* 0x0000000300ff7812 */ /* 0x000fe2000782485b */
[----:B------:R-:W-:Y:S01]  /*6b30*/  @!UPT UIADD3 URZ, UPT, UPT, URZ, URZ, URZ ;  /* 0x000000fffffff290 */ /* 0x000fe2000fffe0ff */
[----:B---3--:R-:W-:Y:S11]  /*6b40*/  @P0 BRA `(.L_x_96) ;  /* 0x0000000000080947 */ /* 0x008ff60003800000 */
[----:B------:R-:W1:Y:S02]  /*6b50*/  SYNCS.PHASECHK.TRANS64.TRYWAIT P0, [R102+URZ+0x150], R3 ;  /* 0x00015003660075a7 */ /* 0x000e6400080011ff */
[----:B-1----:R-:W-:Y:S05]  /*6b60*/  @!P0 BRA `(.L_x_97) ;  /* 0x00000028000c8947 */ /* 0x002fea0003800000 */
.L_x_96:
[----:B------:R-:W-:Y:S05]  /*6b70*/  @!P1 BRA `(.L_x_98) ;  /* 0x0000000000409947 */ /* 0x000fea0003800000 */
[----:B------:R-:W3:Y:S01]  /*6b80*/  LDCU.64 UR8, c[0x4][0x70] ;  /* 0x01000e00ff0877ac */ /* 0x000ee20008000a00 */
[----:B-1----:R-:W-:Y:S01]  /*6b90*/  MOV R3, 0x0 ;  /* 0x0000000000037802 */ /* 0x002fe20000000f00 */
[----:B------:R-:W-:Y:S02]  /*6ba0*/  HFMA2 R12, -RZ, RZ, 0, 5.9604644775390625e-08 ;  /* 0x00000001ff0c7431 */ /* 0x000fe400000001ff */
[----:B------:R-:W-:Y:S02]  /*6bb0*/  IMAD.MOV.U32 R8, RZ, RZ, 0x192 ;  /* 0x00000192ff087424 */ /* 0x000fe400078e00ff */
[----:B------:R-:W-:Y:S01]  /*6bc0*/  IMAD.MOV.U32 R13, RZ, RZ, RZ ;  /* 0x000000ffff0d7224 */ /* 0x000fe200078e00ff */
[----:B------:R-:W1:Y:S01]  /*6bd0*/  LDCU.64 UR6, c[0x4][0x78] ;  /* 0x01000f00ff0677ac */ /* 0x000e620008000a00 */
[----:B------:R-:W2:Y:S01]  /*6be0*/  LDC.64 R2, c[0x4][R3] ;  /* 0x0100000003027b82 */ /* 0x000ea20000000a00 */
[----:B------:R-:W5:Y:S01]  /*6bf0*/  LDCU.64 UR4, c[0x4][0x10] ;  /* 0x01000200ff0477ac */ /* 0x000f620008000a00 */
[----:B---3--:R-:W-:Y:S01]  /*6c00*/  MOV R5, UR9 ;  /* 0x0000000900057c02 */ /* 0x008fe20008000f00 */
[----:B------:R-:W-:Y:S01]  /*6c10*/  IMAD.U32 R4, RZ, RZ, UR8 ;  /* 0x00000008ff047e24 */ /* 0x000fe2000f8e00ff */
[----:B-1----:R-:W-:Y:S01]  /*6c20*/  MOV R7, UR7 ;  /* 0x0000000700077c02 */ /* 0x002fe20008000f00 */
[----:B------:R-:W-:Y:S01]  /*6c30*/  IMAD.U32 R6, RZ, RZ, UR6 ;  /* 0x00000006ff067e24 */ /* 0x000fe2000f8e00ff */
[----:B-----5:R-:W-:Y:S01]  /*6c40*/  MOV R11, UR5 ;  /* 0x00000005000b7c02 */ /* 0x020fe20008000f00 */
[----:B------:R-:W-:Y:S02]  /*6c50*/  IMAD.U32 R10, RZ, RZ, UR4 ;  /* 0x00000004ff0a7e24 */ /* 0x000fe4000f8e00ff */
[----:B------:R-:W-:Y:S07]  /*6c60*/  LEPC R20, `(.L_x_98) ;  /* 0x000000001014794e */ /* 0x000fee0000000000 */
[----:B--2-4-:R-:W-:Y:S05]  /*6c70*/  CALL.ABS.NOINC R2 ;  /* 0x0000000002007343 */ /* 0x014fea0003c00000 */
.L_x_98:
[----:B------:R-:W-:Y:S05]  /*6c80*/  WARPSYNC.ALL ;  /* 0x0000000000007948 */ /* 0x000fea0003800000 */
[----:B------:R-:W-:Y:S01]  /*6c90*/  R2UR UR4, R39 ;  /* 0x00000000270472ca */ /* 0x000fe200000e0000 */
[--C-:B----4-:R-:W-:Y:S01]  /*6ca0*/  HADD2.F32 R40, -RZ, R48.reuse.H0_H0 ;  /* 0x20000030ff287230 */ /* 0x110fe20000004100 */
[----:B------:R-:W-:Y:S01]  /*6cb0*/  ISETP.NE.AND P0, PT, R89, RZ, PT ;  /* 0x000000ff5900720c */ /* 0x000fe20003f05270 */
[----:B------:R-:W-:Y:S01]  /*6cc0*/  HADD2.F32 R43, -RZ, R48.H1_H1 ;  /* 0x30000030ff2b7230 */ /* 0x000fe20000004100 */
[----:B------:R-:W-:Y:S01]  /*6cd0*/  BSSY.RECONVERGENT B0, `(.L_x_99) ;  /* 0x0000088000007945 */ /* 0x000fe20003800200 */
[----:B------:R-:W-:Y:S01]  /*6ce0*/  HADD2.F32 R42, -RZ, R49.H1_H1 ;  /* 0x30000031ff2a7230 */ /* 0x000fe20000004100 */
[----:B------:R-:W-:Y:S01]  /*6cf0*/  IADD3 R46, PT, PT, R46, 0x1, RZ ;  /* 0x000000012e2e7810 */ /* 0x000fe20007ffe0ff */
[----:B------:R-:W-:Y:S02]  /*6d00*/  HADD2.F32 R45, -RZ, R51.H0_H0 ;  /* 0x20000033ff2d7230 */ /* 0x000fe40000004100 */
[----:B--2---:R-:W-:Y:S04]  /*6d10*/  HADD2.F32 R44, -RZ, R75.H1_H1 ;  /* 0x3000004bff2c7230 */ /* 0x004fe80000004100 */
[----:B------:R-:W2:Y:S02]  /*6d20*/  LDTM.x32 R4, tmem[UR4] ;  /* 0x00000004000479ee */ /* 0x000ea400082c0000 */
[C---:B--2---:R-:W-:Y:S01]  /*6d30*/  FMUL R0, R38.reuse, R4 ;  /* 0x0000000426007220 */ /* 0x044fe20000400000 */
[C---:B------:R-:W-:Y:S01]  /*6d40*/  FMUL R2, R38.reuse, R5 ;  /* 0x0000000526027220 */ /* 0x040fe20000400000 */
[C---:B-1----:R-:W-:Y:S01]  /*6d50*/  FMUL R3, R38.reuse, R6 ;  /* 0x0000000626037220 */ /* 0x042fe20000400000 */
[C---:B------:R-:W-:Y:S01]  /*6d60*/  FMUL R7, R38.reuse, R7 ;  /* 0x0000000726077220 */ /* 0x040fe20000400000 */
[C---:B------:R-:W-:Y:S01]  /*6d70*/  FFMA R0, R41.reuse, R40, R0 ;  /* 0x0000002829007223 */ /* 0x040fe20000000000 */
[----:B------:R-:W-:Y:S02]  /*6d80*/  HADD2.F32 R40, -RZ, R49.H0_H0 ;  /* 0x20000031ff287230 */ /* 0x000fe40000004100 */
[C---:B------:R-:W-:Y:S01]  /*6d90*/  FFMA R2, R41.reuse, R43, R2 ;  /* 0x0000002b29027223 */ /* 0x040fe20000000002 */
[--C-:B------:R-:W-:Y:S02]  /*6da0*/  HADD2.F32 R43, -RZ, R50.reuse.H0_H0 ;  /* 0x20000032ff2b7230 */ /* 0x100fe40000004100 */
[C---:B------:R-:W-:Y:S01]  /*6db0*/  FMUL R4, R38.reuse, R8 ;  /* 0x0000000826047220 */ /* 0x040fe20000400000 */
[----:B------:R-:W-:Y:S01]  /*6dc0*/  FMUL R5, R38, R9 ;  /* 0x0000000926057220 */ /* 0x000fe20000400000 */
[C---:B------:R-:W-:Y:S01]  /*6dd0*/  FFMA R3, R41.reuse, R40, R3 ;  /* 0x0000002829037223 */ /* 0x040fe20000000003 */
[----:B------:R-:W-:Y:S01]  /*6de0*/  HADD2.F32 R40, -RZ, R50.H1_H1 ;  /* 0x30000032ff287230 */ /* 0x000fe20000004100 */
[----:B------:R-:W-:Y:S01]  /*6df0*/  F2FP.F16.F32.PACK_AB R52, R2, R0 ;  /* 0x000000000234723e */ /* 0x000fe200000000ff */
[C---:B------:R-:W-:Y:S01]  /*6e00*/  FFMA R7, R41.reuse, R42, R7 ;  /* 0x0000002a29077223 */ /* 0x040fe20000000007 */
[C---:B------:R-:W-:Y:S01]  /*6e10*/  FFMA R4, R41.reuse, R43, R4 ;  /* 0x0000002b29047223 */ /* 0x040fe20000000004 */
[C---:B------:R-:W-:Y:S01]  /*6e20*/  FMUL R6, R38.reuse, R10 ;  /* 0x0000000a26067220 */ /* 0x040fe20000400000 */
[----:B------:R-:W-:Y:S02]  /*6e30*/  HADD2.F32 R42, -RZ, R51.H1_H1 ;  /* 0x30000033ff2a7230 */ /* 0x000fe40000004100 */
[----:B------:R-:W-:Y:S01]  /*6e40*/  FFMA R5, R41, R40, R5 ;  /* 0x0000002829057223 */ /* 0x000fe20000000005 */
[----:B------:R-:W-:Y:S01]  /*6e50*/  F2FP.F16.F32.PACK_AB R53, R7, R3 ;  /* 0x000000030735723e */ /* 0x000fe200000000ff */
[----:B------:R-:W-:Y:S01]  /*6e60*/  FFMA R6, R41, R45, R6 ;  /* 0x0000002d29067223 */ /* 0x000fe20000000006 */
[C---:B------:R-:W-:Y:S01]  /*6e70*/  FMUL R11, R38.reuse, R11 ;  /* 0x0000000b260b7220 */ /* 0x040fe20000400000 */
[--C-:B------:R-:W-:Y:S01]  /*6e80*/  HADD2.F32 R40, -RZ, R56.reuse.H0_H0 ;  /* 0x20000038ff287230 */ /* 0x100fe20000004100 */
[----:B------:R-:W-:Y:S01]  /*6e90*/  F2FP.F16.F32.PACK_AB R54, R5, R4 ;  /* 0x000000040536723e */ /* 0x000fe200000000ff */
[C---:B------:R-:W-:Y:S01]  /*6ea0*/  FMUL R8, R38.reuse, R12 ;  /* 0x0000000c26087220 */ /* 0x040fe20000400000 */
[C---:B------:R-:W-:Y:S01]  /*6eb0*/  FFMA R11, R41.reuse, R42, R11 ;  /* 0x0000002a290b7223 */ /* 0x040fe2000000000b */
[----:B------:R-:W-:Y:S02]  /*6ec0*/  HADD2.F32 R42, -RZ, R56.H1_H1 ;  /* 0x30000038ff2a7230 */ /* 0x000fe40000004100 */
[C---:B------:R-:W-:Y:S01]  /*6ed0*/  FMUL R9, R38.reuse, R13 ;  /* 0x0000000d26097220 */ /* 0x040fe20000400000 */
[--C-:B------:R-:W-:Y:S02]  /*6ee0*/  HADD2.F32 R43, -RZ, R57.reuse.H0_H0 ;  /* 0x20000039ff2b7230 */ /* 0x100fe40000004100 */
[----:B------:R-:W-:Y:S01]  /*6ef0*/  FFMA R8, R41, R40, R8 ;  /* 0x0000002829087223 */ /* 0x000fe20000000008 */
[----:B------:R-:W-:Y:S01]  /*6f00*/  F2FP.F16.F32.PACK_AB R55, R11, R6 ;  /* 0x000000060b37723e */ /* 0x000fe200000000ff */
[----:B------:R-:W-:Y:S01]  /*6f10*/  FFMA R9, R41, R42, R9 ;  /* 0x0000002a29097223 */ /* 0x000fe20000000009 */
[C---:B------:R-:W-:Y:S01]  /*6f20*/  FMUL R10, R38.reuse, R14 ;  /* 0x0000000e260a7220 */ /* 0x040fe20000400000 */
[----:B------:R-:W-:Y:S02]  /*6f30*/  HADD2.F32 R40, -RZ, R57.H1_H1 ;  /* 0x30000039ff287230 */ /* 0x000fe40000004100 */
[C---:B------:R-:W-:Y:S01]  /*6f40*/  FMUL R15, R38.reuse, R15 ;  /* 0x0000000f260f7220 */ /* 0x040fe20000400000 */
[----:B------:R1:W-:Y:S01]  /*6f50*/  STS.128 [R116], R52 ;  /* 0x0000003474007388 */ /* 0x0003e20000000c00 */
[----:B------:R-:W-:Y:S01]  /*6f60*/  F2FP.F16.F32.PACK_AB R60, R9, R8 ;  /* 0x00000008093c723e */ /* 0x000fe200000000ff */
[C---:B------:R-:W-:Y:S01]  /*6f70*/  FFMA R10, R41.reuse, R43, R10 ;  /* 0x0000002b290a7223 */ /* 0x040fe2000000000a */
[--C-:B------:R-:W-:Y:S02]  /*6f80*/  HADD2.F32 R43, -RZ, R58.reuse.H0_H0 ;  /* 0x2000003aff2b7230 */ /* 0x100fe40000004100 */
[----:B------:R-:W-:Y:S01]  /*6f90*/  FFMA R15, R41, R40, R15 ;  /* 0x00000028290f7223 */ /* 0x000fe2000000000f */
[C---:B------:R-:W-:Y:S01]  /*6fa0*/  FMUL R12, R38.reuse, R16 ;  /* 0x00000010260c7220 */ /* 0x040fe20000400000 */
[----:B------:R-:W-:Y:S02]  /*6fb0*/  HADD2.F32 R42, -RZ, R58.H1_H1 ;  /* 0x3000003aff2a7230 */ /* 0x000fe40000004100 */
[C---:B------:R-:W-:Y:S01]  /*6fc0*/  FMUL R13, R38.reuse, R17 ;  /* 0x00000011260d7220 */ /* 0x040fe20000400000 */
[--C-:B------:R-:W-:Y:S01]  /*6fd0*/  HADD2.F32 R45, -RZ, R59.reuse.H0_H0 ;  /* 0x2000003bff2d7230 */ /* 0x100fe20000004100 */
[----:B------:R-:W-:Y:S01]  /*6fe0*/  F2FP.F16.F32.PACK_AB R61, R15, R10 ;  /* 0x0000000a0f3d723e */ /* 0x000fe200000000ff */
[C---:B------:R-:W-:Y:S01]  /*6ff0*/  FFMA R12, R41.reuse, R43, R12 ;  /* 0x0000002b290c7223 */ /* 0x040fe2000000000c */
[C---:B------:R-:W-:Y:S01]  /*7000*/  FFMA R13, R41.reuse, R42, R13 ;  /* 0x0000002a290d7223 */ /* 0x040fe2000000000d */
[C---:B------:R-:W-:Y:S01]  /*7010*/  FMUL R14, R38.reuse, R18 ;  /* 0x00000012260e7220 */ /* 0x040fe20000400000 */
[----:B------:R-:W-:Y:S02]  /*7020*/  HADD2.F32 R40, -RZ, R59.H1_H1 ;  /* 0x3000003bff287230 */ /* 0x000fe40000004100 */
[C---:B------:R-:W-:Y:S01]  /*7030*/  FMUL R19, R38.reuse, R19 ;  /* 0x0000001326137220 */ /* 0x040fe20000400000 */
[--C-:B------:R-:W-:Y:S02]  /*7040*/  HADD2.F32 R43, -RZ, R64.reuse.H0_H0 ;  /* 0x20000040ff2b7230 */ /* 0x100fe40000004100 */
[C---:B------:R-:W-:Y:S01]  /*7050*/  FFMA R14, R41.reuse, R45, R14 ;  /* 0x0000002d290e7223 */ /* 0x040fe2000000000e */
[C---:B------:R-:W-:Y:S01]  /*7060*/  FMUL R16, R38.reuse, R20 ;  /* 0x0000001426107220 */ /* 0x040fe20000400000 */
[C---:B------:R-:W-:Y:S01]  /*7070*/  FFMA R19, R41.reuse, R40, R19 ;  /* 0x0000002829137223 */ /* 0x040fe20000000013 */
[----:B------:R-:W-:Y:S02]  /*7080*/  HADD2.F32 R40, -RZ, R64.H1_H1 ;  /* 0x30000040ff287230 */ /* 0x000fe40000004100 */
[C---:B------:R-:W-:Y:S01]  /*7090*/  FMUL R17, R38.reuse, R21 ;  /* 0x0000001526117220 */ /* 0x040fe20000400000 */
[--C-:B------:R-:W-:Y:S02]  /*70a0*/  HADD2.F32 R45, -RZ, R65.reuse.H0_H0 ;  /* 0x20000041ff2d7230 */ /* 0x100fe40000004100 */
[C---:B------:R-:W-:Y:S01]  /*70b0*/  FMUL R18, R38.reuse, R22 ;  /* 0x0000001626127220 */ /* 0x040fe20000400000 */
[----:B------:R-:W-:Y:S02]  /*70c0*/  HADD2.F32 R42, -RZ, R65.H1_H1 ;  /* 0x30000041ff2a7230 */ /* 0x000fe40000004100 */
[C---:B------:R-:W-:Y:S01]  /*70d0*/  FMUL R23, R38.reuse, R23 ;  /* 0x0000001726177220 */ /* 0x040fe20000400000 */
[C---:B------:R-:W-:Y:S01]  /*70e0*/  FFMA R16, R41.reuse, R43, R16 ;  /* 0x0000002b29107223 */ /* 0x040fe20000000010 */
[C---:B------:R-:W-:Y:S01]  /*70f0*/  FFMA R17, R41.reuse, R40, R17 ;  /* 0x0000002829117223 */ /* 0x040fe20000000011 */
[C---:B------:R-:W-:Y:S01]  /*7100*/  FFMA R18, R41.reuse, R45, R18 ;  /* 0x0000002d29127223 */ /* 0x040fe20000000012 */
[C---:B------:R-:W-:Y:S01]  /*7110*/  FFMA R23, R41.reuse, R42, R23 ;  /* 0x0000002a29177223 */ /* 0x040fe20000000017 */
[--C-:B------:R-:W-:Y:S02]  /*7120*/  HADD2.F32 R40, -RZ, R66.reuse.H0_H0 ;  /* 0x20000042ff287230 */ /* 0x100fe40000004100 */
[C---:B------:R-:W-:Y:S01]  /*7130*/  FMUL R20, R38.reuse, R24 ;  /* 0x0000001826147220 */ /* 0x040fe20000400000 */
[----:B------:R-:W-:Y:S02]  /*7140*/  HADD2.F32 R42, -RZ, R66.H1_H1 ;  /* 0x30000042ff2a7230 */ /* 0x000fe40000004100 */
[C---:B------:R-:W-:Y:S01]  /*7150*/  FMUL R21, R38.reuse, R25 ;  /* 0x0000001926157220 */ /* 0x040fe20000400000 */
[--C-:B------:R-:W-:Y:S02]  /*7160*/  HADD2.F32 R43, -RZ, R67.reuse.H0_H0 ;  /* 0x20000043ff2b7230 */ /* 0x100fe40000004100 */
[C---:B------:R-:W-:Y:S01]  /*7170*/  FMUL R22, R38.reuse, R26 ;  /* 0x0000001a26167220 */ /* 0x040fe20000400000 */
[C---:B------:R-:W-:Y:S01]  /*7180*/  FFMA R20, R41.reuse, R40, R20 ;  /* 0x0000002829147223 */ /* 0x040fe20000000014 */
[C---:B------:R-:W-:Y:S01]  /*7190*/  FFMA R21, R41.reuse, R42, R21 ;  /* 0x0000002a29157223 */ /* 0x040fe20000000015 */
[----:B------:R-:W-:Y:S02]  /*71a0*/  HADD2.F32 R40, -RZ, R67.H1_H1 ;  /* 0x30000043ff287230 */ /* 0x000fe40000004100 */
[----:B------:R-:W-:Y:S01]  /*71b0*/  FFMA R22, R41, R43, R22 ;  /* 0x0000002b29167223 */ /* 0x000fe20000000016 */
[C---:B------:R-:W-:Y:S01]  /*71c0*/  FMUL R27, R38.reuse, R27 ;  /* 0x0000001b261b7220 */ /* 0x040fe20000400000 */
[--C-:B------:R-:W-:Y:S02]  /*71d0*/  HADD2.F32 R43, -RZ, R72.reuse.H0_H0 ;  /* 0x20000048ff2b7230 */ /* 0x100fe40000004100 */
[C---:B------:R-:W-:Y:S01]  /*71e0*/  FMUL R24, R38.reuse, R28 ;  /* 0x0000001c26187220 */ /* 0x040fe20000400000 */
[----:B------:R-:W-:Y:S02]  /*71f0*/  HADD2.F32 R42, -RZ, R72.H1_H1 ;  /* 0x30000048ff2a7230 */ /* 0x000fe40000004100 */
[C---:B------:R-:W-:Y:S01]  /*7200*/  FMUL R25, R38.reuse, R29 ;  /* 0x0000001d26197220 */ /* 0x040fe20000400000 */
[--C-:B------:R-:W-:Y:S01]  /*7210*/  HADD2.F32 R45, -RZ, R73.reuse.H0_H0 ;  /* 0x20000049ff2d7230 */ /* 0x100fe20000004100 */
[----:B------:R-:W-:Y:S01]  /*7220*/  F2FP.F16.F32.PACK_AB R62, R13, R12 ;  /* 0x0000000c0d3e723e */ /* 0x000fe200000000ff */
[C---:B------:R-:W-:Y:S01]  /*7230*/  FMUL R26, R38.reuse, R30 ;  /* 0x0000001e261a7220 */ /* 0x040fe20000400000 */
[----:B------:R-:W-:Y:S01]  /*7240*/  F2FP.F16.F32.PACK_AB R63, R19, R14 ;  /* 0x0000000e133f723e */ /* 0x000fe200000000ff */
[C---:B------:R-:W-:Y:S01]  /*7250*/  FFMA R27, R41.reuse, R40, R27 ;  /* 0x00000028291b7223 */ /* 0x040fe2000000001b */
[C---:B------:R-:W-:Y:S01]  /*7260*/  FFMA R24, R41.reuse, R43, R24 ;  /* 0x0000002b29187223 */ /* 0x040fe20000000018 */
[----:B------:R-:W-:Y:S02]  /*7270*/  HADD2.F32 R40, -RZ, R73.H1_H1 ;  /* 0x30000049ff287230 */ /* 0x000fe40000004100 */
[C---:B------:R-:W-:Y:S01]  /*7280*/  FFMA R25, R41.reuse, R42, R25 ;  /* 0x0000002a29197223 */ /* 0x040fe20000000019 */
[----:B------:R1:W-:Y:S01]  /*7290*/  STS.128 [R115+0x10], R60 ;  /* 0x0000103c73007388 */ /* 0x0003e20000000c00 */
[C---:B------:R-:W-:Y:S01]  /*72a0*/  FMUL R31, R38.reuse, R31 ;  /* 0x0000001f261f7220 */ /* 0x040fe20000400000 */
[--C-:B------:R-:W-:Y:S02]  /*72b0*/  HADD2.F32 R43, -RZ, R74.reuse.H0_H0 ;  /* 0x2000004aff2b7230 */ /* 0x100fe40000004100 */
[C---:B------:R-:W-:Y:S01]  /*72c0*/  FFMA R26, R41.reuse, R45, R26 ;  /* 0x0000002d291a7223 */ /* 0x040fe2000000001a */
[C---:B------:R-:W-:Y:S01]  /*72d0*/  FMUL R28, R38.reuse, R32 ;  /* 0x00000020261c7220 */ /* 0x040fe20000400000 */
[----:B------:R-:W-:Y:S02]  /*72e0*/  HADD2.F32 R42, -RZ, R74.H1_H1 ;  /* 0x3000004aff2a7230 */ /* 0x000fe40000004100 */
[C---:B------:R-:W-:Y:S01]  /*72f0*/  FMUL R29, R38.reuse, R33 ;  /* 0x00000021261d7220 */ /* 0x040fe20000400000 */
[----:B------:R-:W-:Y:S02]  /*7300*/  HADD2.F32 R45, -RZ, R75.H0_H0 ;  /* 0x2000004bff2d7230 */ /* 0x000fe40000004100 */
[C---:B------:R-:W-:Y:S01]  /*7310*/  FMUL R30, R38.reuse, R34 ;  /* 0x00000022261e7220 */ /* 0x040fe20000400000 */
[----:B------:R-:W-:Y:S01]  /*7320*/  FFMA R31, R41, R40, R31 ;  /* 0x00000028291f7223 */ /* 0x000fe2000000001f */
[----:B------:R-:W-:Y:S01]  /*7330*/  FMUL R35, R38, R35 ;  /* 0x0000002326237220 */ /* 0x000fe20000400000 */
[----:B------:R-:W-:Y:S01]  /*7340*/  F2FP.F16.F32.PACK_AB R68, R17, R16 ;  /* 0x000000101144723e */ /* 0x000fe200000000ff */
[----:B------:R-:W-:Y:S01]  /*7350*/  FFMA R28, R41, R43, R28 ;  /* 0x0000002b291c7223 */ /* 0x000fe2000000001c */
[----:B------:R-:W-:Y:S01]  /*7360*/  F2FP.F16.F32.PACK_AB R69, R23, R18 ;  /* 0x000000121745723e */ /* 0x000fe200000000ff */
[----:B------:R-:W-:Y:S01]  /*7370*/  FFMA R29, R41, R42, R29 ;  /* 0x0000002a291d7223 */ /* 0x000fe2000000001d */
[----:B------:R-:W-:Y:S01]  /*7380*/  F2FP.F16.F32.PACK_AB R70, R21, R20 ;  /* 0x000000141546723e */ /* 0x000fe200000000ff */
[----:B------:R-:W-:Y:S01]  /*7390*/  FFMA R30, R41, R45, R30 ;  /* 0x0000002d291e7223 */ /* 0x000fe2000000001e */
[----:B------:R-:W-:Y:S01]  /*73a0*/  F2FP.F16.F32.PACK_AB R71, R27, R22 ;  /* 0x000000161b47723e */ /* 0x000fe200000000ff */
[----:B------:R-:W-:Y:S01]  /*73b0*/  FFMA R35, R41, R44, R35 ;  /* 0x0000002c29237223 */ /* 0x000fe20000000023 */
[----:B------:R-:W-:Y:S02]  /*73c0*/  F2FP.F16.F32.PACK_AB R80, R25, R24 ;  /* 0x000000181950723e */ /* 0x000fe400000000ff */
[----:B------:R-:W-:Y:S01]  /*73d0*/  F2FP.F16.F32.PACK_AB R81, R31, R26 ;  /* 0x0000001a1f51723e */ /* 0x000fe200000000ff */
[----:B------:R1:W-:Y:S01]  /*73e0*/  STS.128 [R114+0x20], R68 ;  /* 0x0000204472007388 */ /* 0x0003e20000000c00 */
[----:B------:R-:W-:Y:S02]  /*73f0*/  F2FP.F16.F32.PACK_AB R82, R29, R28 ;  /* 0x0000001c1d52723e */ /* 0x000fe400000000ff */
[----:B------:R-:W-:Y:S05]  /*7400*/  F2FP.F16.F32.PACK_AB R83, R35, R30 ;  /* 0x0000001e2353723e */ /* 0x000fea00000000ff */
[----:B------:R1:W-:Y:S01]  /*7410*/  STS.128 [R103+0x10], R80 ;  /* 0x0000105067007388 */ /* 0x0003e20000000c00 */
[----:B------:R-:W-:Y:S01]  /*7420*/  @!PT LDS RZ, [RZ] ;  /* 0x00000000fffff984 */ /* 0x000fe20000000800 */
[----:B------:R-:W-:Y:S01]  /*7430*/  @!PT LDS RZ, [RZ] ;  /* 0x00000000fffff984 */ /* 0x000fe20000000800 */
[----:B------:R-:W-:Y:S01]  /*7440*/  @!PT LDS RZ, [RZ] ;  /* 0x00000000fffff984 */ /* 0x000fe20000000800 */
[----:B------:R-:W-:Y:S01]  /*7450*/  @!PT LDS RZ, [RZ] ;  /* 0x00000000fffff984 */ /* 0x000fe20000000800 */
[----:B------:R2:W-:Y:S07]  /*7460*/  MEMBAR.ALL.CTA ;  /* 0x0000000000007992 */ /* 0x0005ee0000008000 */
[----:B--2---:R-:W2:Y:S02]  /*7470*/  FENCE.VIEW.ASYNC.S ;  /* 0x00000000000073c6 */ /* 0x004ea40000000000 */
[----:B--2---:R-:W-:Y:S06]  /*7480*/  BAR.SYNC.DEFER_BLOCKING 0x1, 0x80 ;  /* 0x0042000000007b1d */ /* 0x004fec0000010000 */
[----:B------:R-:W-:Y:S05]  /*7490*/  @P0 BRA `(.L_x_100) ;  /* 0x00000000002c0947 */ /* 0x000fea0003800000 */
[----:B------:R-:W2:Y:S01]  /*74a0*/  LDCU.64 UR6, c[0x0][0x348] ;  /* 0x00006900ff0677ac */ /* 0x000ea20008000a00 */
[----:B------:R-:W-:Y:S02]  /*74b0*/  R2UR UR5, R118 ;  /* 0x00000000760572ca */ /* 0x000fe400000e0000 */
[----:B------:R-:W-:Y:S02]  /*74c0*/  R2UR UR42, R111 ;  /* 0x000000006f2a72ca */ /* 0x000fe400000e0000 */
[----:B------:R-:W-:Y:S02]  /*74d0*/  R2UR UR43, R110 ;  /* 0x000000006e2b72ca */ /* 0x000fe400000e0000 */
[----:B------:R-:W-:Y:S02]  /*74e0*/  R2UR UR44, R108 ;  /* 0x000000006c2c72ca */ /* 0x000fe400000e0000 */
[----:B------:R-:W-:Y:S05]  /*74f0*/  R2UR UR45, R109 ;  /* 0x000000006d2d72ca */ /* 0x000fea00000e0000 */
[----:B------:R-:W-:Y:S02]  /*7500*/  UIADD3 UR40, UPT, UPT, UR49, 0x200, UR5 ;  /* 0x0000020031287890 */ /* 0x000fe4000fffe005 */
[----:B--2---:R-:W-:Y:S04]  /*7510*/  UIADD3 UR4, UP0, UPT, UR6, 0x780, URZ ;  /* 0x0000078006047890 */ /* 0x004fe8000ff1e0ff */
[----:B------:R-:W-:Y:S09]  /*7520*/  UIADD3.X UR5, UPT, UPT, URZ, UR7, URZ, UP0, !UPT ;  /* 0x00000007ff057290 */ /* 0x000ff200087fe4ff */
[----:B------:R2:W-:Y:S02]  /*7530*/  UTMASTG.5D.IM2COL [UR40], [UR4] ;  /* 0x00000028040073b5 */ /* 0x0005e40008060000 */
[----:B--2---:R0:W-:Y:S02]  /*7540*/  UTMACMDFLUSH ;  /* 0x00000000000079b7 */ /* 0x0041e40000000000 */
.L_x_100:
[----:B------:R-:W-:Y:S05]  /*7550*/  BSYNC.RECONVERGENT B0 ;  /* 0x0000000000007941 */ /* 0x000fea0003800200 */
.L_x_99:
[----:B------:R-:W-:Y:S01]  /*7560*/  R2UR UR40, R46 ;  /* 0x000000002e2872ca */ /* 0x000fe200000e0000 */
[----:B------:R-:W-:Y:S11]  /*7570*/  BSSY.RECONVERGENT B0, `(.L_x_101) ;  /* 0x0000006000007945 */ /* 0x000ff60003800200 */
[----:B------:R-:W-:Y:S01]  /*7580*/  @!UPT UIADD3 URZ, UPT, UPT, URZ, URZ, URZ ;  /* 0x000000fffffff290 */ /* 0x000fe2000fffe0ff */
[----:B------:R-:W-:Y:S04]  /*7590*/  UISETP.NE.AND UP0, UPT, UR40, 0x3, UPT ;  /* 0x000000032800788c */ /* 0x000fe8000bf05270 */
[----:B------:R-:W-:Y:S01]  /*75a0*/  USEL UR42, UR40, URZ, UP0 ;  /* 0x000000ff282a7287 */ /* 0x000fe20008000000 */
[----:B------:R-:W-:Y:S11]  /*75b0*/  @P0 BRA `(.L_x_102) ;  /* 0x0000000000040947 */ /* 0x000ff60003800000 */
[----:B------:R-:W-:Y:S04]  /*75c0*/  DEPBAR.LE SB0, 0x1 ;  /* 0x000080400000791a */ /* 0x000fe80000000000 */
.L_x_102:
[----:B------:R-:W-:Y:S05]  /*75d0*/  BSYNC.RECONVERGENT B0 ;  /* 0x0000000000007941 */ /* 0x000fea0003800200 */
.L_x_101:
[----:B------:R-:W-:Y:S01]  /*75e0*/  BAR.SYNC.DEFER_BLOCKING 0x1, 0x80 ;  /* 0x0042000000007b1d */ /* 0x000fe20000010000 */
[----:B------:R-:W-:Y:S01]  /*75f0*/  ISETP.NE.AND P1, PT, R113, RZ, PT ;  /* 0x000000ff7100720c */ /* 0x000fe20003f25270 */
[----:B------:R-:W-:Y:S01]  /*7600*/  UISETP.NE.AND UP0, UPT, UR51, URZ, UPT ;  /* 0x000000ff3300728c */ /* 0x000fe2000bf05270 */
[----:B------:R-:W-:Y:S11]  /*7610*/  LEA R3, R120, UR49, 0x3 ;  /* 0x0000003178037c11 */ /* 0x000ff6000f8e18ff */
[----:B------:R-:W-:Y:S01]  /*7620*/  @P1 SHF.L.U32 R4, R47, 0x1f, RZ ;  /* 0x0000001f2f041819 */ /* 0x000fe200000006ff */
[----:B------:R-:W-:Y:S06]  /*7630*/  BRA.U !UP0, `(.L_x_103) ;  /* 0x0000000108287547 */ /* 0x000fec000b800000 */
[----:B------:R-:W2:Y:S01]  /*7640*/  S2R R0, SR_CgaCtaId ;  /* 0x0000000000007919 */ /* 0x000ea20000008800 */
[----:B------:R-:W-:Y:S05]  /*7650*/  IMAD.U32 R2, RZ, RZ, UR52 ;  /* 0x00000034ff027e24 */ /* 0x000fea000f8e00ff */
[C---:B------:R-:W-:Y:S01]  /*7660*/  @P1 LEA R5, R2.reuse, UR49, 0x3 ;  /* 0x0000003102051c11 */ /* 0x040fe2000f8e18ff */
[----:B------:R-:W-:Y:S04]  /*7670*/  VIADD R2, R2, 0x1 ;  /* 0x0000000102027836 */ /* 0x000fe80000000000 */
[----:B------:R-:W-:Y:S01]  /*7680*/  @P1 VIADD R5, R5, 0x118 ;  /* 0x0000011805051836 */ /* 0x000fe20000000000 */
[C---:B------:R-:W-:Y:S04]  /*7690*/  ISETP.NE.AND P0, PT, R2.reuse, 0x3, PT ;  /* 0x000000030200780c */ /* 0x040fe80003f05270 */
[----:B------:R-:W-:Y:S04]  /*76a0*/  SEL R2, R2, RZ, P0 ;  /* 0x000000ff02027207 */ /* 0x000fe80000000000 */
[----:B------:R-:W-:Y:S02]  /*76b0*/  R2UR UR52, R2 ;  /* 0x00000000023472ca */ /* 0x000fe400000e0000 */
[----:B--2---:R-:W-:Y:S04]  /*76c0*/  @P1 PRMT R0, R0, 0x654, R5 ;  /* 0x0000065400001816 */ /* 0x004fe80000000005 */
[----:B------:R2:W-:Y:S09]  /*76d0*/  @P1 SYNCS.ARRIVE.TRANS64.RED.A1T0 RZ, [R0+URZ], RZ ;  /* 0x000000ff00ff19a7 */ /* 0x0005f200081004ff */
.L_x_103:
[----:B------:R-:W3:Y:S01]  /*76e0*/  @P1 SYNCS.PHASECHK.TRANS64.TRYWAIT P0, [R3+URZ+0x100], R4 ;  /* 0x00010004030015a7 */ /* 0x000ee200080011ff */
[----:B------:R-:W-:Y:S01]  /*76f0*/  BSSY B1, `(.L_x_104) ;  /* 0x0000015000017945 */ /* 0x000fe20003800000 */
[----:B---3--:R-:W-:Y:S03]  /*7700*/  @P1 SEL R117, RZ, 0x1, !P0 ;  /* 0x00000001ff751807 */ /* 0x008fe60004000000 */
[----:B------:R-:W-:Y:S05]  /*7710*/  @!P1 BRA `(.L_x_105) ;  /* 0x0000000000489947 */ /* 0x000fea0003800000 */
[----:B------:R-:W-:Y:S01]  /*7720*/  ISETP.NE.AND P1, PT, R119, RZ, PT ;  /* 0x000000ff7700720c */ /* 0x000fe20003f25270 */
[----:B------:R-:W-:Y:S01]  /*7730*/  BSSY B0, `(.L_x_106) ;  /* 0x000000a000007945 */ /* 0x000fe20003800000 */
[----:B------:R-:W-:Y:S11]  /*7740*/  ISETP.NE.AND P0, PT, R117, RZ, PT ;  /* 0x000000ff7500720c */ /* 0x000ff60003f05270 */
[----:B------:R-:W-:Y:S04]  /*7750*/  @P1 IMAD R120, R120, 0x2000, R107 ;  /* 0x0000200078781824 */ /* 0x000fe800078e026b */
[----:B------:R-:W-:Y:S01]  /*7760*/  @P1 IMAD.IADD R5, R101, 0x1, R120 ;  /* 0x0000000165051824 */ /* 0x000fe200078e0278 */
[----:B------:R-:W-:Y:S03]  /*7770*/  @P1 IADD3 R2, PT, PT, R100, R120, RZ ;  /* 0x0000007864021210 */ /* 0x000fe60007ffe0ff */
[----:B--2---:R-:W-:Y:S01]  /*7780*/  @P1 IMAD.IADD R0, R106, 0x1, R5 ;  /* 0x000000016a001824 */ /* 0x004fe200078e0205 */
[----:B------:R-:W-:Y:S06]  /*7790*/  @P0 BRA `(.L_x_107) ;  /* 0x00000000000c0947 */ /* 0x000fec0003800000 */
[----:B------:R-:W-:Y:S04]  /*77a0*/  SHF.L.U32 R4, R47, 0x1f, RZ ;  /* 0x0000001f2f047819 */ /* 0x000fe800000006ff */
[----:B------:R-:W2:Y:S02]  /*77b0*/  SYNCS.PHASECHK.TRANS64.TRYWAIT P0, [R3+URZ+0x100], R4 ;  /* 0x00010004030075a7 */ /* 0x000ea400080011ff */
[----:B--2---:R-:W-:Y:S05]  /*77c0*/  @!P0 BRA `(.L_x_108) ;  /* 0x0000001c00088947 */ /* 0x004fea0003800000 */
.L_x_107:
[----:B------:R-:W-:Y:S05]  /*77d0*/  BSYNC B0 ;  /* 0x0000000000007941 */ /* 0x000fea0003800000 */
.L_x_106:
[----:B------:R-:W-:Y:S11]  /*77e0*/  ISETP.NE.AND P0, PT, R119, RZ, PT ;  /* 0x000000ff7700720c */ /* 0x000ff60003f05270 */
[----:B------:R-:W-:Y:S02]  /*77f0*/  @!UPT UIADD3 URZ, UPT, UPT, URZ, URZ, URZ ;  /* 0x000000fffffff290 */ /* 0x000fe4000fffe0ff */
[----:B------:R3:W4:Y:S04]  /*7800*/  @P0 LDS.128 R48, [R120] ;  /* 0x0000000078300984 */ /* 0x0007280000000c00 */
[----:B------:R3:W1:Y:S04]  /*7810*/  @P0 LDS.128 R64, [R2+0x20] ;  /* 0x0000200002400984 */ /* 0x0006680000000c00 */
[----:B------:R3:W1:Y:S04]  /*7820*/  @P0 LDS.128 R56, [R5+0x10] ;  /* 0x0000100005380984 */ /* 0x0006680000000c00 */
[----:B------:R3:W1:Y:S02]  /*7830*/  @P0 LDS.128 R72, [R0+0x10] ;  /* 0x0000100000480984 */ /* 0x0006640000000c00 */
.L_x_105:
[----:B------:R-:W-:Y:S05]  /*7840*/  BSYNC B1 ;  /* 0x0000000000017941 */ /* 0x000fea0003800000 */
.L_x_104:
[----:B--23--:R-:W-:Y:S05]  /*7850*/  VIADD R0, R39, 0x20 ;  /* 0x0000002027007836 */ /* 0x00cfea0000000000 */
[----:B------:R-:W-:Y:S04]  /*7860*/  SHF.R.U32.HI R0, RZ, 0x15, R0 ;  /* 0x00000015ff007819 */ /* 0x000fe80000011600 */
[----:B------:R-:W-:Y:S11]  /*7870*/  LOP3.LUT P0, RZ, R0, 0x3, R91, 0x48, !PT ;  /* 0x0000000300ff7812 */ /* 0x000ff6000780485b */
[----:B------:R-:W-:Y:S02]  /*7880*/  @!UPT UIADD3 URZ, UPT, UPT, URZ, URZ, URZ ;  /* 0x000000fffffff290 */ /* 0x000fe4000fffe0ff */
[----:B------:R-:W-:Y:S05]  /*7890*/  @!P0 BRA `(.L_x_109) ;  /* 0x0000000000408947 */ /* 0x000fea0003800000 */
[----:B------:R-:W2:Y:S01]  /*78a0*/  LDCU.64 UR8, c[0x4][0x70] ;  /* 0x01000e00ff0877ac */ /* 0x000ea20008000a00 */
[----:B------:R-:W-:Y:S01]  /*78b0*/  MOV R3, 0x0 ;  /* 0x0000000000037802 */ /* 0x000fe20000000f00 */
[----:B------:R-:W-:Y:S02]  /*78c0*/  HFMA2 R12, -RZ, RZ, 0, 5.9604644775390625e-08 ;  /* 0x00000001ff0c7431 */ /* 0x000fe400000001ff */
[----:B------:R-:W-:Y:S02]  /*78d0*/  IMAD.MOV.U32 R8, RZ, RZ, 0x192 ;  /* 0x00000192ff087424 */ /* 0x000fe400078e00ff */
[----:B------:R-:W-:Y:S01]  /*78e0*/  IMAD.MOV.U32 R13, RZ, RZ, RZ ;  /* 0x000000ffff0d7224 */ /* 0x000fe200078e00ff */
[----:B------:R-:W3:Y:S01]  /*78f0*/  LDCU.64 UR6, c[0x4][0x78] ;  /* 0x01000f00ff0677ac */ /* 0x000ee20008000a00 */
[----:B------:R-:W1:Y:S01]  /*7900*/  LDC.64 R2, c[0x4][R3] ;  /* 0x0100000003027b82 */ /* 0x000e620000000a00 */
[----:B------:R-:W5:Y:S01]  /*7910*/  LDCU.64 UR4, c[0x4][0x10] ;  /* 0x01000200ff0477ac */ /* 0x000f620008000a00 */
[----:B--2---:R-:W-:Y:S01]  /*7920*/  MOV R5, UR9 ;  /* 0x0000000900057c02 */ /* 0x004fe20008000f00 */
[----:B------:R-:W-:Y:S01]  /*7930*/  IMAD.U32 R4, RZ, RZ, UR8 ;  /* 0x00000008ff047e24 */ /* 0x000fe2000f8e00ff */
[----:B---3--:R-:W-:Y:S01]  /*7940*/  MOV R7, UR7 ;  /* 0x0000000700077c02 */ /* 0x008fe20008000f00 */
[----:B------:R-:W-:Y:S01]  /*7950*/  IMAD.U32 R6, RZ, RZ, UR6 ;  /* 0x00000006ff067e24 */ /* 0x000fe2000f8e00ff */
[----:B-----5:R-:W-:Y:S01]  /*7960*/  MOV R11, UR5 ;  /* 0x00000005000b7c02 */ /* 0x020fe20008000f00 */
[----:B------:R-:W-:Y:S02]  /*7970*/  IMAD.U32 R10, RZ, RZ, UR4 ;  /* 0x00000004ff0a7e24 */ /* 0x000fe4000f8e00ff */
[----:B------:R-:W-:Y:S07]  /*7980*/  LEPC R20, `(.L_x_109) ;  /* 0x000000001014794e */ /* 0x000fee0000000000 */
[----:B-1--4-:R-:W-:Y:S05]  /*7990*/  CALL.ABS.NOINC R2 ;  /* 0x0000000002007343 */ /* 0x012fea0003c00000 */
.L_x_109:
[----:B------:R-:W-:Y:S01]  /*79a0*/  ISETP.NE.AND P0, PT, R89, RZ, PT ;  /* 0x000000ff5900720c */ /* 0x000fe20003f05270 */
[----:B------:R-:W-:Y:S05]  /*79b0*/  WARPSYNC.ALL ;  /* 0x0000000000007948 */ /* 0x000fea0003800000 */
[----:B------:R-:W-:Y:S01]  /*79c0*/  R2UR UR4, R39 ;  /* 0x00000000270472ca */ /* 0x000fe200000e0000 */
[----:B------:R-:W2:Y:S01]  /*79d0*/  S2UR UR6, SR_CgaCtaId ;  /* 0x00000000000679c3 */ /* 0x000ea20000008800 */
[----:B------:R-:W-:Y:S01]  /*79e0*/  R2UR UR5, R102 ;  /* 0x00000000660572ca */ /* 0x000fe200000e0000 */
[--C-:B----4-:R-:W-:Y:S01]  /*79f0*/  HADD2.F32 R40, -RZ, R48.reuse.H0_H0 ;  /* 0x20000030ff287230 */ /* 0x110fe20000004100 */
[----:B------:R-:W-:Y:S01]  /*7a00*/  BSSY.RECONVERGENT B0, `(.L_x_110) ;  /* 0x0000091000007945 */ /* 0x000fe20003800200 */
[----:B------:R-:W-:Y:S02]  /*7a10*/  HADD2.F32 R42, -RZ, R48.H1_H1 ;  /* 0x30000030ff2a7230 */ /* 0x000fe40000004100 */
[--C-:B------:R-:W-:Y:S02]  /*7a20*/  HADD2.F32 R43, -RZ, R49.reuse.H0_H0 ;  /* 0x20000031ff2b7230 */ /* 0x100fe40000004100 */
[----:B------:R-:W-:Y:S02]  /*7a30*/  HADD2.F32 R44, -RZ, R49.H1_H1 ;  /* 0x30000031ff2c7230 */ /* 0x000fe40000004100 */
[--C-:B------:R-:W-:Y:S02]  /*7a40*/  HADD2.F32 R45, -RZ, R50.reuse.H0_H0 ;  /* 0x20000032ff2d7230 */ /* 0x100fe40000004100 */
[----:B------:R-:W3:Y:S01]  /*7a50*/  LDTM.x32 R4, tmem[UR4+0x20] ;  /* 0x00002004000479ee */ /* 0x000ee200082c0000 */
[----:B------:R-:W-:Y:S01]  /*7a60*/  NOP ;  /* 0x0000000000007918 */ /* 0x000fe20000000000 */
[----:B------:R-:W-:Y:S01]  /*7a70*/  USHF.L.U32 UR4, UR42, 0xd, URZ ;  /* 0x0000000d2a047899 */ /* 0x000fe200080006ff */
[----:B------:R-:W-:Y:S01]  /*7a80*/  HADD2.F32 R46, -RZ, R50.H1_H1 ;  /* 0x30000032ff2e7230 */ /* 0x000fe20000004100 */
[----:B------:R-:W-:Y:S01]  /*7a90*/  UIADD3 UR5, UPT, UPT, UR5, 0x160, URZ ;  /* 0x0000016005057890 */ /* 0x000fe2000fffe0ff */
[--C-:B------:R-:W-:Y:S02]  /*7aa0*/  HADD2.F32 R47, -RZ, R51.reuse.H0_H0 ;  /* 0x20000033ff2f7230 */ /* 0x100fe40000004100 */
[----:B------:R-:W-:Y:S01]  /*7ab0*/  HADD2.F32 R49, -RZ, R51.H1_H1 ;  /* 0x30000033ff317230 */ /* 0x000fe20000004100 */
[----:B-1----:R-:W-:Y:S01]  /*7ac0*/  IADD3 R114, PT, PT, R107, UR4, RZ ;  /* 0x000000046b727c10 */ /* 0x002fe2000fffe0ff */
[--C-:B------:R-:W-:Y:S02]  /*7ad0*/  HADD2.F32 R48, -RZ, R56.reuse.H0_H0 ;  /* 0x20000038ff307230 */ /* 0x100fe40000004100 */
[----:B------:R-:W-:Y:S01]  /*7ae0*/  HADD2.F32 R51, -RZ, R56.H1_H1 ;  /* 0x30000038ff337230 */ /* 0x000fe20000004100 */
[-C--:B------:R-:W-:Y:S01]  /*7af0*/  IADD3 R115, PT, PT, R101, R114.reuse, RZ ;  /* 0x0000007265737210 */ /* 0x080fe20007ffe0ff */
[--C-:B------:R-:W-:Y:S01]  /*7b00*/  HADD2.F32 R50, -RZ, R57.reuse.H0_H0 ;  /* 0x20000039ff327230 */ /* 0x100fe20000004100 */
[----:B------:R-:W-:Y:S01]  /*7b10*/  IADD3 R114, PT, PT, R100, R114, RZ ;  /* 0x0000007264727210 */ /* 0x000fe20007ffe0ff */
[----:B------:R-:W-:Y:S01]  /*7b20*/  HADD2.F32 R52, -RZ, R57.H1_H1 ;  /* 0x30000039ff347230 */ /* 0x000fe20000004100 */
[----:B------:R-:W-:Y:S01]  /*7b30*/  IADD3 R124, PT, PT, R106, R115, RZ ;  /* 0x000000736a7c7210 */ /* 0x000fe20007ffe0ff */
[--C-:B------:R-:W-:Y:S02]  /*7b40*/  HADD2.F32 R53, -RZ, R58.reuse.H0_H0 ;  /* 0x2000003aff357230 */ /* 0x100fe40000004100 */
[----:B------:R-:W-:Y:S02]  /*7b50*/  HADD2.F32 R54, -RZ, R58.H1_H1 ;  /* 0x3000003aff367230 */ /* 0x000fe40000004100 */
[--C-:B------:R-:W-:Y:S02]  /*7b60*/  HADD2.F32 R55, -RZ, R59.reuse.H0_H0 ;  /* 0x2000003bff377230 */ /* 0x100fe40000004100 */
[----:B------:R-:W-:Y:S01]  /*7b70*/  HADD2.F32 R56, -RZ, R59.H1_H1 ;  /* 0x3000003bff387230 */ /* 0x000fe20000004100 */
[----:B--2---:R-:W-:Y:S01]  /*7b80*/  UPRMT UR5, UR6, 0x654, UR5 ;  /* 0x0000065406057896 */ /* 0x004fe20008000005 */
[C---:B---3--:R-:W-:Y:S01]  /*7b90*/  FMUL R4, R38.reuse, R4 ;  /* 0x0000000426047220 */ /* 0x048fe20000400000 */
[C---:B------:R-:W-:Y:S01]  /*7ba0*/  FMUL R5, R38.reuse, R5 ;  /* 0x0000000526057220 */ /* 0x040fe20000400000 */
[C---:B------:R-:W-:Y:S01]  /*7bb0*/  FMUL R6, R38.reuse, R6 ;  /* 0x0000000626067220 */ /* 0x040fe20000400000 */
[C---:B------:R-:W-:Y:S01]  /*7bc0*/  FMUL R7, R38.reuse, R7 ;  /* 0x0000000726077220 */ /* 0x040fe20000400000 */
[C---:B------:R-:W-:Y:S01]  /*7bd0*/  FFMA R4, R41.reuse, R40, R4 ;  /* 0x0000002829047223 */ /* 0x040fe20000000004 */
[C---:B------:R-:W-:Y:S01]  /*7be0*/  FFMA R5, R41.reuse, R42, R5 ;  /* 0x0000002a29057223 */ /* 0x040fe20000000005 */
[C---:B------:R-:W-:Y:S01]  /*7bf0*/  FFMA R6, R41.reuse, R43, R6 ;  /* 0x0000002b29067223 */ /* 0x040fe20000000006 */
[----:B------:R-:W-:Y:S01]  /*7c00*/  FFMA R7, R41, R44, R7 ;  /* 0x0000002c29077223 */ /* 0x000fe20000000007 */
[----:B------:R-:W-:Y:S01]  /*7c10*/  SYNCS.ARRIVE.TRANS64.RED.A1T0 RZ, [UR5], RZ ;  /* 0x000000ffffff79a7 */ /* 0x000fe20008100405 */
[C---:B------:R-:W-:Y:S01]  /*7c20*/  FMUL R8, R38.reuse, R8 ;  /* 0x0000000826087220 */ /* 0x040fe20000400000 */
[----:B------:R-:W-:Y:S01]  /*7c30*/  F2FP.F16.F32.PACK_AB R80, R5, R4 ;  /* 0x000000040550723e */ /* 0x000fe200000000ff */
[C---:B------:R-:W-:Y:S01]  /*7c40*/  FMUL R9, R38.reuse, R9 ;  /* 0x0000000926097220 */ /* 0x040fe20000400000 */
[----:B------:R-:W-:Y:S01]  /*7c50*/  F2FP.F16.F32.PACK_AB R81, R7, R6 ;  /* 0x000000060751723e */ /* 0x000fe200000000ff */
[C---:B------:R-:W-:Y:S01]  /*7c60*/  FFMA R8, R41.reuse, R45, R8 ;  /* 0x0000002d29087223 */ /* 0x040fe20000000008 */
[C---:B------:R-:W-:Y:S01]  /*7c70*/  FMUL R0, R38.reuse, R10 ;  /* 0x0000000a26007220 */ /* 0x040fe20000400000 */
[C---:B------:R-:W-:Y:S01]  /*7c80*/  FFMA R9, R41.reuse, R46, R9 ;  /* 0x0000002e29097223 */ /* 0x040fe20000000009 */
[C---:B------:R-:W-:Y:S01]  /*7c90*/  FMUL R2, R38.reuse, R11 ;  /* 0x0000000b26027220 */ /* 0x040fe20000400000 */
[C---:B------:R-:W-:Y:S01]  /*7ca0*/  FMUL R3, R38.reuse, R12 ;  /* 0x0000000c26037220 */ /* 0x040fe20000400000 */
[----:B------:R-:W-:Y:S01]  /*7cb0*/  FFMA R0, R41, R47, R0 ;  /* 0x0000002f29007223 */ /* 0x000fe20000000000 */
[C---:B------:R-:W-:Y:S01]  /*7cc0*/  FMUL R10, R38.reuse, R13 ;  /* 0x0000000d260a7220 */ /* 0x040fe20000400000 */
[----:B------:R-:W-:Y:S01]  /*7cd0*/  F2FP.F16.F32.PACK_AB R82, R9, R8 ;  /* 0x000000080952723e */ /* 0x000fe200000000ff */
[C---:B------:R-:W-:Y:S01]  /*7ce0*/  FFMA R2, R41.reuse, R49, R2 ;  /* 0x0000003129027223 */ /* 0x040fe20000000002 */
[C---:B------:R-:W-:Y:S01]  /*7cf0*/  FFMA R3, R41.reuse, R48, R3 ;  /* 0x0000003029037223 */ /* 0x040fe20000000003 */
[C---:B------:R-:W-:Y:S01]  /*7d00*/  FFMA R10, R41.reuse, R51, R10 ;  /* 0x00000033290a7223 */ /* 0x040fe2000000000a */
[C---:B------:R-:W-:Y:S01]  /*7d10*/  FMUL R11, R38.reuse, R14 ;  /* 0x0000000e260b7220 */ /* 0x040fe20000400000 */
[C---:B------:R-:W-:Y:S01]  /*7d20*/  FMUL R15, R38.reuse, R15 ;  /* 0x0000000f260f7220 */ /* 0x040fe20000400000 */
[C---:B------:R-:W-:Y:S01]  /*7d30*/  FMUL R12, R38.reuse, R16 ;  /* 0x00000010260c7220 */ /* 0x040fe20000400000 */
[C---:B------:R-:W-:Y:S01]  /*7d40*/  FMUL R13, R38.reuse, R17 ;  /* 0x00000011260d7220 */ /* 0x040fe20000400000 */
[C---:B------:R-:W-:Y:S01]  /*7d50*/  FFMA R11, R41.reuse, R50, R11 ;  /* 0x00000032290b7223 */ /* 0x040fe2000000000b */
[C---:B------:R-:W-:Y:S01]  /*7d60*/  FMUL R14, R38.reuse, R18 ;  /* 0x00000012260e7220 */ /* 0x040fe20000400000 */
[C---:B------:R-:W-:Y:S01]  /*7d70*/  FFMA R15, R41.reuse, R52, R15 ;  /* 0x00000034290f7223 */ /* 0x040fe2000000000f */
[--C-:B------:R-:W-:Y:S02]  /*7d80*/  HADD2.F32 R57, -RZ, R64.reuse.H0_H0 ;  /* 0x20000040ff397230 */ /* 0x100fe40000004100 */
[----:B------:R-:W-:Y:S01]  /*7d90*/  FMUL R19, R38, R19 ;  /* 0x0000001326137220 */ /* 0x000fe20000400000 */
[----:B------:R-:W-:Y:S01]  /*7da0*/  F2FP.F16.F32.PACK_AB R83, R2, R0 ;  /* 0x000000000253723e */ /* 0x000fe200000000ff */
[C---:B------:R-:W-:Y:S01]  /*7db0*/  FFMA R12, R41.reuse, R53, R12 ;  /* 0x00000035290c7223 */ /* 0x040fe2000000000c */
[----:B------:R-:W-:Y:S02]  /*7dc0*/  HADD2.F32 R58, -RZ, R64.H1_H1 ;  /* 0x30000040ff3a7230 */ /* 0x000fe40000004100 */
[C---:B------:R-:W-:Y:S01]  /*7dd0*/  FMUL R16, R38.reuse, R20 ;  /* 0x0000001426107220 */ /* 0x040fe20000400000 */
[C---:B------:R-:W-:Y:S01]  /*7de0*/  FFMA R13, R41.reuse, R54, R13 ;  /* 0x00000036290d7223 */ /* 0x040fe2000000000d */
[----:B------:R1:W-:Y:S01]  /*7df0*/  STS.128 [R107+UR4], R80 ;  /* 0x000000506b007988 */ /* 0x0003e20008000c04 */
[--C-:B------:R-:W-:Y:S02]  /*7e00*/  HADD2.F32 R59, -RZ, R65.reuse.H0_H0 ;  /* 0x20000041ff3b7230 */ /* 0x100fe40000004100 */
[C---:B------:R-:W-:Y:S01]  /*7e10*/  FMUL R17, R38.reuse, R21 ;  /* 0x0000001526117220 */ /* 0x040fe20000400000 */
[C---:B------:R-:W-:Y:S01]  /*7e20*/  FFMA R14, R41.reuse, R55, R14 ;  /* 0x00000037290e7223 */ /* 0x040fe2000000000e */
[----:B------:R-:W-:Y:S02]  /*7e30*/  HADD2.F32 R60, -RZ, R65.H1_H1 ;  /* 0x30000041ff3c7230 */ /* 0x000fe40000004100 */
[C---:B------:R-:W-:Y:S01]  /*7e40*/  FMUL R18, R38.reuse, R22 ;  /* 0x0000001626127220 */ /* 0x040fe20000400000 */
[C---:B------:R-:W-:Y:S01]  /*7e50*/  FFMA R19, R41.reuse, R56, R19 ;  /* 0x0000003829137223 */ /* 0x040fe20000000013 */
        /* <DEDUP_REMOVED lines=13> */
[----:B------:R-:W-:Y:S01]  /*7f30*/  FMUL R27, R38, R27 ;  /* 0x0000001b261b7220 */ /* 0x000fe20000400000 */
[----:B------:R-:W-:Y:S01]  /*7f40*/  F2FP.F16.F32.PACK_AB R100, R10, R3 ;  /* 0x000000030a64723e */ /* 0x000fe200000000ff */
[----:B------:R-:W-:Y:S01]  /*7f50*/  FFMA R20, R41, R61, R20 ;  /* 0x0000003d29147223 */ /* 0x000fe20000000014 */
[----:B------:R-:W-:Y:S01]  /*7f60*/  F2FP.F16.F32.PACK_AB R101, R15, R11 ;  /* 0x0000000b0f65723e */ /* 0x000fe200000000ff */
[----:B------:R-:W-:Y:S01]  /*7f70*/  HADD2.F32 R66, -RZ, R72.H1_H1 ;  /* 0x30000048ff427230 */ /* 0x000fe20000004100 */
[----:B------:R-:W-:Y:S01]  /*7f80*/  F2FP.F16.F32.PACK_AB R102, R13, R12 ;  /* 0x0000000c0d66723e */ /* 0x000fe200000000ff */
[C---:B------:R-:W-:Y:S01]  /*7f90*/  FMUL R24, R38.reuse, R28 ;  /* 0x0000001c26187220 */ /* 0x040fe20000400000 */
[----:B------:R-:W-:Y:S01]  /*7fa0*/  F2FP.F16.F32.PACK_AB R103, R19, R14 ;  /* 0x0000000e1367723e */ /* 0x000fe200000000ff */
[C---:B------:R-:W-:Y:S01]  /*7fb0*/  FFMA R21, R41.reuse, R62, R21 ;  /* 0x0000003e29157223 */ /* 0x040fe20000000015 */
[--C-:B------:R-:W-:Y:S02]  /*7fc0*/  HADD2.F32 R67, -RZ, R73.reuse.H0_H0 ;  /* 0x20000049ff437230 */ /* 0x100fe40000004100 */
[C---:B------:R-:W-:Y:S01]  /*7fd0*/  FMUL R25, R38.reuse, R29 ;  /* 0x0000001d26197220 */ /* 0x040fe20000400000 */
[C---:B------:R-:W-:Y:S01]  /*7fe0*/  FFMA R22, R41.reuse, R63, R22 ;  /* 0x0000003f29167223 */ /* 0x040fe20000000016 */
[----:B------:R1:W-:Y:S01]  /*7ff0*/  STS.128 [R115+0x10], R100 ;  /* 0x0000106473007388 */ /* 0x0003e20000000c00 */
        /* <DEDUP_REMOVED lines=40> */
[----:B------:R-:W-:Y:S01]  /*8280*/  R2UR UR11, R110 ;  /* 0x000000006e0b72ca */ /* 0x000fe200000e0000 */
[----:B------:R-:W-:Y:S01]  /*8290*/  UIADD3 UR9, UPT, UPT, UR41, 0x20, URZ ;  /* 0x0000002029097890 */ /* 0x000fe2000fffe0ff */
[----:B------:R-:W-:Y:S01]  /*82a0*/  R2UR UR12, R108 ;  /* 0x000000006c0c72ca */ /* 0x000fe200000e0000 */
[----:B------:R-:W-:Y:S01]  /*82b0*/  UIADD3 UR8, UPT, UPT, UR49, 0x200, UR4 ;  /* 0x0000020031087890 */ /* 0x000fe2000fffe004 */
[----:B------:R-:W-:Y:S01]  /*82c0*/  R2UR UR13, R109 ;  /* 0x000000006d0d72ca */ /* 0x000fe200000e0000 */
[----:B--2---:R-:W-:Y:S04]  /*82d0*/  UIADD3 UR6, UP0, UPT, UR14, 0x780, URZ ;  /* 0x000007800e067890 */ /* 0x004fe8000ff1e0ff */
[----:B------:R-:W-:Y:S09]  /*82e0*/  UIADD3.X UR7, UPT, UPT, URZ, UR15, URZ, UP0, !UPT ;  /* 0x0000000fff077290 */ /* 0x000ff200087fe4ff */
[----:B------:R2:W-:Y:S02]  /*82f0*/  UTMASTG.5D.IM2COL [UR8], [UR6] ;  /* 0x00000008060073b5 */ /* 0x0005e40008060000 */
[----:B--2---:R0:W-:Y:S02]  /*8300*/  UTMACMDFLUSH ;  /* 0x00000000000079b7 */ /* 0x0041e40000000000 */
.L_x_111:
[----:B------:R-:W-:Y:S05]  /*8310*/  BSYNC.RECONVERGENT B0 ;  /* 0x0000000000007941 */ /* 0x000fea0003800200 */
.L_x_110:
[----:B------:R-:W-:Y:S01]  /*8320*/  MOV R0, UR40 ;  /* 0x0000002800007c02 */ /* 0x000fe20008000f00 */
[----:B------:R-:W-:Y:S01]  /*8330*/  UIADD3 UR4, UPT, UPT, UR42, 0x1, URZ ;  /* 0x000000012a047890 */ /* 0x000fe2000fffe0ff */
[----:B------:R-:W-:Y:S05]  /*8340*/  BSSY.RECONVERGENT B0, `(.L_x_112) ;  /* 0x0000005000007945 */ /* 0x000fea0003800200 */
[----:B------:R-:W-:Y:S02]  /*8350*/  MOV R2, UR4 ;  /* 0x0000000400027c02 */ /* 0x000fe40008000f00 */
[----:B------:R-:W-:Y:S01]  /*8360*/  MOV R46, UR4 ;  /* 0x00000004002e7c02 */ /* 0x000fe20008000f00 */
[----:B------:R-:W-:Y:S05]  /*8370*/  @P0 BRA `(.L_x_113) ;  /* 0x0000000000040947 */ /* 0x000fea0003800000 */
[----:B------:R-:W-:Y:S04]  /*8380*/  DEPBAR.LE SB0, 0x1 ;  /* 0x000080400000791a */ /* 0x000fe80000000000 */
.L_x_113:
[----:B------:R-:W-:Y:S05]  /*8390*/  BSYNC.RECONVERGENT B0 ;  /* 0x0000000000007941 */ /* 0x000fea0003800200 */
.L_x_112:
[----:B------:R-:W-:Y:S01]  /*83a0*/  BAR.SYNC.DEFER_BLOCKING 0x1, 0x80 ;  /* 0x0042000000007b1d */ /* 0x000fe20000010000 */
[----:B------:R-:W-:Y:S01]  /*83b0*/  ISETP.NE.AND P0, PT, R2, 0x3, PT ;  /* 0x000000030200780c */ /* 0x000fe20003f05270 */
[----:B------:R-:W-:Y:S03]  /*83c0*/  UISETP.NE.AND UP0, UPT, UR51, -0x2, UPT ;  /* 0xfffffffe3300788c */ /* 0x000fe6000bf05270 */
[----:B------:R-:W-:Y:S01]  /*83d0*/  ISETP.EQ.XOR P1, PT, R0, 0x3, !P0 ;  /* 0x000000030000780c */ /* 0x000fe20004722a70 */
[----:B------:R-:W-:Y:S01]  /*83e0*/  VIADD R0, R36, 0x1 ;  /* 0x0000000124007836 */ /* 0x000fe20000000000 */
[----:B------:R-:W-:Y:S02]  /*83f0*/  SEL R46, R46, RZ, P0 ;  /* 0x000000ff2e2e7207 */ /* 0x000fe40000000000 */
[----:B------:R-:W-:Y:S04]  /*8400*/  SEL R3, RZ, 0x1, !P1 ;  /* 0x00000001ff037807 */ /* 0x000fe80004800000 */
[----:B------:R-:W-:Y:S01]  /*8410*/  LOP3.LUT R88, R88, R3, RZ, 0x3c, !PT ;  /* 0x0000000358587212 */ /* 0x000fe200078e3cff */
[----:B------:R-:W-:Y:S06]  /*8420*/  BRA.U !UP0, `(.L_x_114) ;  /* 0x00000001082c7547 */ /* 0x000fec000b800000 */
[----:B------:R-:W-:Y:S01]  /*8430*/  ISETP.NE.AND P2, PT, R113, RZ, PT ;  /* 0x000000ff7100720c */ /* 0x000fe20003f45270 */
[----:B------:R-:W2:Y:S01]  /*8440*/  S2R R2, SR_CgaCtaId ;  /* 0x0000000000027919 */ /* 0x000ea20000008800 */
[----:B------:R-:W-:Y:S11]  /*8450*/  IMAD.U32 R3, RZ, RZ, UR52 ;  /* 0x00000034ff037e24 */ /* 0x000ff6000f8e00ff */
        /* <DEDUP_REMOVED lines=8> */
.L_x_114:
[----:B------:R-:W-:Y:S01]  /*84e0*/  R2UR UR5, R84 ;  /* 0x00000000540572ca */ /* 0x000fe200000e0000 */
[----:B------:R-:W-:Y:S01]  /*84f0*/  UISETP.NE.AND UP0, UPT, UR55, URZ, UPT ;  /* 0x000000ff3700728c */ /* 0x000fe2000bf05270 */
[----:B------:R-:W-:Y:S01]  /*8500*/  R2UR UR4, R85 ;  /* 0x00000000550472ca */ /* 0x000fe200000e0000 */
[----:B------:R-:W-:Y:S01]  /*8510*/  IMAD.MOV.U32 R17, RZ, RZ, R105 ;  /* 0x000000ffff117224 */ /* 0x000fe200078e0069 */
[----:B------:R-:W-:Y:S01]  /*8520*/  ISETP.NE.AND P0, PT, R0, 0x2, PT ;  /* 0x000000020000780c */ /* 0x000fe20003f05270 */
[----:B------:R-:W-:Y:S01]  /*8530*/  UIADD3 UR51, UPT, UPT, UR51, 0x2, URZ ;  /* 0x0000000233337890 */ /* 0x000fe2000fffe0ff */
[----:B------:R-:W-:Y:S02]  /*8540*/  LOP3.LUT R86, R86, 0x1, RZ, 0x3c, !PT ;  /* 0x0000000156567812 */ /* 0x000fe400078e3cff */
[----:B--2---:R-:W-:Y:S02]  /*8550*/  SEL R2, RZ, 0x1, P0 ;  /* 0x00000001ff027807 */ /* 0x004fe40000000000 */
[----:B------:R-:W-:Y:S02]  /*8560*/  SEL R36, R0, RZ, P0 ;  /* 0x000000ff00247207 */ /* 0x000fe40000000000 */
[----:B------:R-:W-:Y:S01]  /*8570*/  LOP3.LUT R87, R87, R2, RZ, 0x3c, !PT ;  /* 0x0000000257577212 */ /* 0x000fe200078e3cff */
[----:B------:R-:W-:Y:S02]  /*8580*/  UIADD3 UR22, UPT, UPT, UR36, UR5, URZ ;  /* 0x0000000524167290 */ /* 0x000fe4000fffe0ff */
[----:B------:R-:W-:Y:S01]  /*8590*/  UIADD3 UR50, UPT, UPT, UR37, UR4, URZ ;  /* 0x0000000425327290 */ /* 0x000fe2000fffe0ff */
[----:B------:R-:W-:Y:S11]  /*85a0*/  BRA.U UP0, `(.L_x_115) ;  /* 0xffffffd500247547 */ /* 0x000ff6000b83ffff */
[----:B------:R-:W-:-:S13]  /*85b0*/  ISETP.NE.AND P1, PT, R98, RZ, PT ;  /* 0x000000ff6200720c */ /* 0x000fda0003f25270 */
[----:B------:R-:W-:Y:S05]  /*85c0*/  @!P1 BRA `(.L_x_116) ;  /* 0x0000000000489947 */ /* 0x000fea0003800000 */
[----:B------:R-:W2:Y:S02]  /*85d0*/  LDCU.64 UR4, c[0x0][0x990] ;  /* 0x00013200ff0477ac */ /* 0x000ea40008000a00 */
[----:B--2---:R-:W-:-:S04]  /*85e0*/  UISETP.NE.U32.AND UP0, UPT, UR4, URZ, UPT ;  /* 0x000000ff0400728c */ /* 0x004fc8000bf05070 */
[----:B------:R-:W-:-:S09]  /*85f0*/  UISETP.NE.AND.EX UP0, UPT, UR5, URZ, UPT, UP0 ;  /* 0x000000ff0500728c */ /* 0x000fd2000bf05300 */
[----:B------:R-:W-:Y:S05]  /*8600*/  BRA.U UP0, `(.L_x_117) ;  /* 0x00000001000c7547 */ /* 0x000fea000b800000 */
[----:B------:R-:W-:-:S13]  /*8610*/  FSETP.NEU.AND P0, PT, R41, RZ, PT ;  /* 0x000000ff2900720b */ /* 0x000fda0003f0d000 */
[----:B------:R-:W-:Y:S05]  /*8620*/  @!P0 EXIT ;  /* 0x000000000000894d */ /* 0x000fea0003800000 */
[----:B------:R-:W-:Y:S05]  /*8630*/  BRA `(.L_x_116) ;  /* 0x00000000002c7947 */ /* 0x000fea0003800000 */
.L_x_117:
[----:B------:R-:W-:Y:S01]  /*8640*/  ISETP.NE.AND P0, PT, R112, RZ, PT ;  /* 0x000000ff7000720c */ /* 0x000fe20003f05270 */
[----:B------:R-:W-:-:S12]  /*8650*/  BSSY.RECONVERGENT B0, `(.L_x_116) ;  /* 0x0000009000007945 */ /* 0x000fd80003800200 */
[----:B------:R-:W-:Y:S05]  /*8660*/  @P0 BRA `(.L_x_118) ;  /* 0x0000000000140947 */ /* 0x000fea0003800000 */
[----:B------:R-:W2:Y:S02]  /*8670*/  LDCU.64 UR4, c[0x0][0x988] ;  /* 0x00013100ff0477ac */ /* 0x000ea40008000a00 */
[----:B--2---:R-:W-:-:S04]  /*8680*/  ISETP.NE.U32.AND P0, PT, RZ, UR4, PT ;  /* 0x00000004ff007c0c */ /* 0x004fc8000bf05070 */
[----:B------:R-:W-:-:S13]  /*8690*/  ISETP.NE.AND.EX P0, PT, RZ, UR5, PT, P0 ;  /* 0x00000005ff007c0c */ /* 0x000fda000bf05300 */
[----:B------:R-:W-:Y:S05]  /*86a0*/  @!P0 EXIT ;  /* 0x000000000000894d */ /* 0x000fea0003800000 */
[----:B------:R-:W-:Y:S05]  /*86b0*/  BRA `(.L_x_119) ;  /* 0x0000000000087947 */ /* 0x000fea0003800000 */
.L_x_118:
[----:B------:R-:W-:-:S13]  /*86c0*/  FSETP.NEU.AND P0, PT, R41, RZ, PT ;  /* 0x000000ff2900720b */ /* 0x000fda0003f0d000 */
[----:B------:R-:W-:Y:S05]  /*86d0*/  @!P0 EXIT ;  /* 0x000000000000894d */ /* 0x000fea0003800000 */
.L_x_119:
[----:B------:R-:W-:Y:S05]  /*86e0*/  BSYNC.RECONVERGENT B0 ;  /* 0x0000000000007941 */ /* 0x000fea0003800200 */
.L_x_116:
[----:B------:R-:W2:Y:S01]  /*86f0*/  S2UR UR5, SR_CgaCtaId ;  /* 0x00000000000579c3 */ /* 0x000ea20000008800 */
[----:B------:R-:W-:Y:S01]  /*8700*/  ULEA UR4, UR52, UR49, 0x3 ;  /* 0x0000003134047291 */ /* 0x000fe2000f8e18ff */
[----:B------:R-:W-:-:S04]  /*8710*/  DEPBAR.LE SB0, 0x0 ;  /* 0x000080000000791a */ /* 0x000fc80000000000 */
[----:B------:R-:W-:-:S04]  /*8720*/  UIADD3 UR4, UPT, UPT, UR4, 0x118, URZ ;  /* 0x0000011804047890 */ /* 0x000fc8000fffe0ff */
[----:B--2---:R-:W-:-:S09]  /*8730*/  UPRMT UR4, UR5, 0x654, UR4 ;  /* 0x0000065405047896 */ /* 0x004fd20008000004 */
[----:B------:R-:W-:Y:S01]  /*8740*/  SYNCS.ARRIVE.TRANS64.RED.A1T0 RZ, [UR4], RZ ;  /* 0x000000ffffff79a7 */ /* 0x000fe20008100404 */
[----:B------:R-:W-:Y:S05]  /*8750*/  EXIT ;  /* 0x000000000000794d */ /* 0x000fea0003800000 */
.L_x_20:
[----:B------:R-:W-:Y:S07]  /*8760*/  MOV R0, UR9 ;  /* 0x0000000900007c02 */ /* 0x000fee0008000f00 */
.L_x_120:
[----:B--2---:R2:W3:Y:S02]  /*8770*/  SYNCS.PHASECHK.TRANS64.TRYWAIT P0, [R0+URZ+0x80], R5 ;  /* 0x00008005000075a7 */ /* 0x0044e400080011ff */
[----:B---3--:R-:W-:Y:S05]  /*8780*/  @!P0 NANOSLEEP.SYNCS 0x989680 ;  /* 0x009896800000895d */ /* 0x008fea0003900000 */
[----:B------:R-:W3:Y:S02]  /*8790*/  @!P0 SYNCS.PHASECHK.TRANS64 P0, [R0+URZ+0x80], R5 ;  /* 0x00008005000085a7 */ /* 0x000ee400080010ff */
[----:B---3--:R-:W-:Y:S05]  /*87a0*/  @!P0 BRA `(.L_x_120) ;  /* 0xfffffffc00f08947 */ /* 0x008fea000383ffff */
[----:B------:R-:W-:Y:S05]  /*87b0*/  BRA `(.L_x_19) ;  /* 0xffffff9000987947 */ /* 0x000fea000383ffff */
.L_x_26:
[----:B------:R-:W-:Y:S07]  /*87c0*/  MOV R0, UR9 ;  /* 0x0000000900007c02 */ /* 0x000fee0008000f00 */
.L_x_121:
[----:B--2---:R2:W4:Y:S02]  /*87d0*/  SYNCS.PHASECHK.TRANS64.TRYWAIT P0, [R0+URZ+0x80], R5 ;  /* 0x00008005000075a7 */ /* 0x00452400080011ff */
[----:B----4-:R-:W-:Y:S05]  /*87e0*/  @!P0 NANOSLEEP.SYNCS 0x989680 ;  /* 0x009896800000895d */ /* 0x010fea0003900000 */
[----:B------:R-:W4:Y:S02]  /*87f0*/  @!P0 SYNCS.PHASECHK.TRANS64 P0, [R0+URZ+0x80], R5 ;  /* 0x00008005000085a7 */ /* 0x000f2400080010ff */
[----:B----4-:R-:W-:Y:S05]  /*8800*/  @!P0 BRA `(.L_x_121) ;  /* 0xfffffffc00f08947 */ /* 0x010fea000383ffff */
[----:B------:R-:W-:Y:S05]  /*8810*/  BRA `(.L_x_25) ;  /* 0xffffff9800287947 */ /* 0x000fea000383ffff */
.L_x_30:
[----:B------:R-:W-:-:S07]  /*8820*/  MOV R0, UR30 ;  /* 0x0000001e00007c02 */ /* 0x000fce0008000f00 */
.L_x_122:
[----:B-1----:R1:W2:Y:S02]  /*8830*/  SYNCS.PHASECHK.TRANS64.TRYWAIT P0, [R0+URZ+0x140], R3 ;  /* 0x00014003000075a7 */ /* 0x0022a400080011ff */
[----:B--2---:R-:W-:Y:S05]  /*8840*/  @!P0 NANOSLEEP.SYNCS 0x989680 ;  /* 0x009896800000895d */ /* 0x004fea0003900000 */
[----:B------:R-:W2:Y:S02]  /*8850*/  @!P0 SYNCS.PHASECHK.TRANS64 P0, [R0+URZ+0x140], R3 ;  /* 0x00014003000085a7 */ /* 0x000ea400080010ff */
[----:B--2---:R-:W-:Y:S05]  /*8860*/  @!P0 BRA `(.L_x_122) ;  /* 0xfffffffc00f08947 */ /* 0x004fea000383ffff */
[----:B------:R-:W-:Y:S05]  /*8870*/  BRA `(.L_x_123) ;  /* 0xffffff9800f87947 */ /* 0x000fea000383ffff */
.L_x_34:
[----:B------:R-:W-:-:S07]  /*8880*/  MOV R0, UR4 ;  /* 0x0000000400007c02 */ /* 0x000fce0008000f00 */
.L_x_124:
[----:B-1----:R1:W2:Y:S02]  /*8890*/  SYNCS.PHASECHK.TRANS64.TRYWAIT P0, [R0+URZ], R3 ;  /* 0x00000003000075a7 */ /* 0x0022a400080011ff */
[----:B--2---:R-:W-:Y:S05]  /*88a0*/  @!P0 NANOSLEEP.SYNCS 0x989680 ;  /* 0x009896800000895d */ /* 0x004fea0003900000 */
[----:B------:R-:W2:Y:S02]  /*88b0*/  @!P0 SYNCS.PHASECHK.TRANS64 P0, [R0+URZ], R3 ;  /* 0x00000003000085a7 */ /* 0x000ea400080010ff */
[----:B--2---:R-:W-:Y:S05]  /*88c0*/  @!P0 BRA `(.L_x_124) ;  /* 0xfffffffc00f08947 */ /* 0x004fea000383ffff */
[----:B------:R-:W-:Y:S05]  /*88d0*/  BRA `(.L_x_125) ;  /* 0xffffffa000907947 */ /* 0x000fea000383ffff */
.L_x_35:
[----:B------:R-:W-:-:S07]  /*88e0*/  MOV R0, UR5 ;  /* 0x0000000500007c02 */ /* 0x000fce0008000f00 */
.L_x_126:
[----:B-1----:R1:W2:Y:S02]  /*88f0*/  SYNCS.PHASECHK.TRANS64.TRYWAIT P0, [R0+URZ], R3 ;  /* 0x00000003000075a7 */ /* 0x0022a400080011ff */
[----:B--2---:R-:W-:Y:S05]  /*8900*/  @!P0 NANOSLEEP.SYNCS 0x989680 ;  /* 0x009896800000895d */ /* 0x004fea0003900000 */
[----:B------:R-:W2:Y:S02]  /*8910*/  @!P0 SYNCS.PHASECHK.TRANS64 P0, [R0+URZ], R3 ;  /* 0x00000003000085a7 */ /* 0x000ea400080010ff */
[----:B--2---:R-:W-:Y:S05]  /*8920*/  @!P0 BRA `(.L_x_126) ;  /* 0xfffffffc00f08947 */ /* 0x004fea000383ffff */
[----:B------:R-:W-:Y:S05]  /*8930*/  BRA `(.L_x_127) ;  /* 0xffffffa000a07947 */ /* 0x000fea000383ffff */
.L_x_36:
[----:B------:R-:W-:-:S07]  /*8940*/  MOV R0, UR5 ;  /* 0x0000000500007c02 */ /* 0x000fce0008000f00 */
.L_x_128:
[----:B-1----:R1:W2:Y:S02]  /*8950*/  SYNCS.PHASECHK.TRANS64.TRYWAIT P0, [R0+URZ], R3 ;  /* 0x00000003000075a7 */ /* 0x0022a400080011ff */
[----:B--2---:R-:W-:Y:S05]  /*8960*/  @!P0 NANOSLEEP.SYNCS 0x989680 ;  /* 0x009896800000895d */ /* 0x004fea0003900000 */
[----:B------:R-:W2:Y:S02]  /*8970*/  @!P0 SYNCS.PHASECHK.TRANS64 P0, [R0+URZ], R3 ;  /* 0x00000003000085a7 */ /* 0x000ea400080010ff */
[----:B--2---:R-:W-:Y:S05]  /*8980*/  @!P0 BRA `(.L_x_128) ;  /* 0xfffffffc00f08947 */ /* 0x004fea000383ffff */
[----:B------:R-:W-:Y:S05]  /*8990*/  BRA `(.L_x_129) ;  /* 0xffffffa000b07947 */ /* 0x000fea000383ffff */
.L_x_37:
[----:B------:R-:W-:-:S07]  /*89a0*/  MOV R0, UR5 ;  /* 0x0000000500007c02 */ /* 0x000fce0008000f00 */
.L_x_130:
[----:B-1----:R1:W2:Y:S02]  /*89b0*/  SYNCS.PHASECHK.TRANS64.TRYWAIT P0, [R0+URZ], R3 ;  /* 0x00000003000075a7 */ /* 0x0022a400080011ff */
[----:B--2---:R-:W-:Y:S05]  /*89c0*/  @!P0 NANOSLEEP.SYNCS 0x989680 ;  /* 0x009896800000895d */ /* 0x004fea0003900000 */
[----:B------:R-:W2:Y:S02]  /*89d0*/  @!P0 SYNCS.PHASECHK.TRANS64 P0, [R0+URZ], R3 ;  /* 0x00000003000085a7 */ /* 0x000ea400080010ff */
[----:B--2---:R-:W-:Y:S05]  /*89e0*/  @!P0 BRA `(.L_x_130) ;  /* 0xfffffffc00f08947 */ /* 0x004fea000383ffff */
[----:B------:R-:W-:Y:S05]  /*89f0*/  BRA `(.L_x_131) ;  /* 0xffffffa000c07947 */ /* 0x000fea000383ffff */
.L_x_38:
[----:B------:R-:W-:-:S07]  /*8a00*/  MOV R0, UR5 ;  /* 0x0000000500007c02 */ /* 0x000fce0008000f00 */
.L_x_132:
[----:B-1----:R1:W2:Y:S02]  /*8a10*/  SYNCS.PHASECHK.TRANS64.TRYWAIT P0, [R0+URZ], R3 ;  /* 0x00000003000075a7 */ /* 0x0022a400080011ff */
[----:B--2---:R-:W-:Y:S05]  /*8a20*/  @!P0 NANOSLEEP.SYNCS 0x989680 ;  /* 0x009896800000895d */ /* 0x004fea0003900000 */
[----:B------:R-:W2:Y:S02]  /*8a30*/  @!P0 SYNCS.PHASECHK.TRANS64 P0, [R0+URZ], R3 ;  /* 0x00000003000085a7 */ /* 0x000ea400080010ff */
[----:B--2---:R-:W-:Y:S05]  /*8a40*/  @!P0 BRA `(.L_x_132) ;  /* 0xfffffffc00f08947 */ /* 0x004fea000383ffff */
[----:B------:R-:W-:Y:S05]  /*8a50*/  BRA `(.L_x_133) ;  /* 0xffffffa000d07947 */ /* 0x000fea000383ffff */
.L_x_39:
[----:B------:R-:W-:-:S07]  /*8a60*/  MOV R0, UR5 ;  /* 0x0000000500007c02 */ /* 0x000fce0008000f00 */
.L_x_134:
[----:B-1----:R1:W2:Y:S02]  /*8a70*/  SYNCS.PHASECHK.TRANS64.TRYWAIT P0, [R0+URZ], R3 ;  /* 0x00000003000075a7 */ /* 0x0022a400080011ff */
[----:B--2---:R-:W-:Y:S05]  /*8a80*/  @!P0 NANOSLEEP.SYNCS 0x989680 ;  /* 0x009896800000895d */ /* 0x004fea0003900000 */
[----:B------:R-:W2:Y:S02]  /*8a90*/  @!P0 SYNCS.PHASECHK.TRANS64 P0, [R0+URZ], R3 ;  /* 0x00000003000085a7 */ /* 0x000ea400080010ff */
[----:B--2---:R-:W-:Y:S05]  /*8aa0*/  @!P0 BRA `(.L_x_134) ;  /* 0xfffffffc00f08947 */ /* 0x004fea000383ffff */
[----:B------:R-:W-:Y:S05]  /*8ab0*/  BRA `(.L_x_135) ;  /* 0xffffffa000e07947 */ /* 0x000fea000383ffff */
.L_x_40:
[----:B------:R-:W-:-:S07]  /*8ac0*/  MOV R0, UR5 ;  /* 0x0000000500007c02 */ /* 0x000fce0008000f00 */
.L_x_136:
[----:B-1----:R1:W2:Y:S02]  /*8ad0*/  SYNCS.PHASECHK.TRANS64.TRYWAIT P0, [R0+URZ], R3 ;  /* 0x00000003000075a7 */ /* 0x0022a400080011ff */
[----:B--2---:R-:W-:Y:S05]  /*8ae0*/  @!P0 NANOSLEEP.SYNCS 0x989680 ;  /* 0x009896800000895d */ /* 0x004fea0003900000 */
[----:B------:R-:W2:Y:S02]  /*8af0*/  @!P0 SYNCS.PHASECHK.TRANS64 P0, [R0+URZ], R3 ;  /* 0x00000003000085a7 */ /* 0x000ea400080010ff */
[----:B--2---:R-:W-:Y:S05]  /*8b00*/  @!P0 BRA `(.L_x_136) ;  /* 0xfffffffc00f08947 */ /* 0x004fea000383ffff */
[----:B------:R-:W-:Y:S05]  /*8b10*/  BRA `(.L_x_137) ;  /* 0xffffffa000f07947 */ /* 0x000fea000383ffff */
.L_x_41:
[----:B------:R-:W-:-:S07]  /*8b20*/  MOV R0, UR5 ;  /* 0x0000000500007c02 */ /* 0x000fce0008000f00 */
.L_x_138:
[----:B-1----:R1:W2:Y:S02]  /*8b30*/  SYNCS.PHASECHK.TRANS64.TRYWAIT P0, [R0+URZ], R3 ;  /* 0x00000003000075a7 */ /* 0x0022a400080011ff */
[----:B--2---:R-:W-:Y:S05]  /*8b40*/  @!P0 NANOSLEEP.SYNCS 0x989680 ;  /* 0x009896800000895d */ /* 0x004fea0003900000 */
[----:B------:R-:W2:Y:S02]  /*8b50*/  @!P0 SYNCS.PHASECHK.TRANS64 P0, [R0+URZ], R3 ;  /* 0x00000003000085a7 */ /* 0x000ea400080010ff */
[----:B--2---:R-:W-:Y:S05]  /*8b60*/  @!P0 BRA `(.L_x_138) ;  /* 0xfffffffc00f08947 */ /* 0x004fea000383ffff */
[----:B------:R-:W-:Y:S05]  /*8b70*/  BRA `(.L_x_139) ;  /* 0xffffffa400007947 */ /* 0x000fea000383ffff */
.L_x_42:
[----:B------:R-:W-:-:S07]  /*8b80*/  MOV R0, UR5 ;  /* 0x0000000500007c02 */ /* 0x000fce0008000f00 */
.L_x_140:
[----:B-1----:R1:W2:Y:S02]  /*8b90*/  SYNCS.PHASECHK.TRANS64.TRYWAIT P0, [R0+URZ], R3 ;  /* 0x00000003000075a7 */ /* 0x0022a400080011ff */
[----:B--2---:R-:W-:Y:S05]  /*8ba0*/  @!P0 NANOSLEEP.SYNCS 0x989680 ;  /* 0x009896800000895d */ /* 0x004fea0003900000 */
[----:B------:R-:W2:Y:S02]  /*8bb0*/  @!P0 SYNCS.PHASECHK.TRANS64 P0, [R0+URZ], R3 ;  /* 0x00000003000085a7 */ /* 0x000ea400080010ff */
[----:B--2---:R-:W-:Y:S05]  /*8bc0*/  @!P0 BRA `(.L_x_140) ;  /* 0xfffffffc00f08947 */ /* 0x004fea000383ffff */
[----:B------:R-:W-:Y:S05]  /*8bd0*/  BRA `(.L_x_141) ;  /* 0xffffffa400107947 */ /* 0x000fea000383ffff */
.L_x_43:
[----:B------:R-:W-:-:S07]  /*8be0*/  MOV R0, UR5 ;  /* 0x0000000500007c02 */ /* 0x000fce0008000f00 */
.L_x_142:
[----:B-1----:R1:W2:Y:S02]  /*8bf0*/  SYNCS.PHASECHK.TRANS64.TRYWAIT P0, [R0+URZ], R3 ;  /* 0x00000003000075a7 */ /* 0x0022a400080011ff */
[----:B--2---:R-:W-:Y:S05]  /*8c00*/  @!P0 NANOSLEEP.SYNCS 0x989680 ;  /* 0x009896800000895d */ /* 0x004fea0003900000 */
[----:B------:R-:W2:Y:S02]  /*8c10*/  @!P0 SYNCS.PHASECHK.TRANS64 P0, [R0+URZ], R3 ;  /* 0x00000003000085a7 */ /* 0x000ea400080010ff */
[----:B--2---:R-:W-:Y:S05]  /*8c20*/  @!P0 BRA `(.L_x_142) ;  /* 0xfffffffc00f08947 */ /* 0x004fea000383ffff */
[----:B------:R-:W-:Y:S05]  /*8c30*/  BRA `(.L_x_143) ;  /* 0xffffffa400207947 */ /* 0x000fea000383ffff */
.L_x_44:
[----:B------:R-:W-:-:S07]  /*8c40*/  MOV R0, UR5 ;  /* 0x0000000500007c02 */ /* 0x000fce0008000f00 */
.L_x_144:
[----:B-1----:R1:W2:Y:S02]  /*8c50*/  SYNCS.PHASECHK.TRANS64.TRYWAIT P0, [R0+URZ], R3 ;  /* 0x00000003000075a7 */ /* 0x0022a400080011ff */
[----:B--2---:R-:W-:Y:S05]  /*8c60*/  @!P0 NANOSLEEP.SYNCS 0x989680 ;  /* 0x009896800000895d */ /* 0x004fea0003900000 */
[----:B------:R-:W2:Y:S02]  /*8c70*/  @!P0 SYNCS.PHASECHK.TRANS64 P0, [R0+URZ], R3 ;  /* 0x00000003000085a7 */ /* 0x000ea400080010ff */
[----:B--2---:R-:W-:Y:S05]  /*8c80*/  @!P0 BRA `(.L_x_144) ;  /* 0xfffffffc00f08947 */ /* 0x004fea000383ffff */
[----:B------:R-:W-:Y:S05]  /*8c90*/  BRA `(.L_x_145) ;  /* 0xffffffa400307947 */ /* 0x000fea000383ffff */
.L_x_45:
[----:B------:R-:W-:-:S07]  /*8ca0*/  MOV R0, UR5 ;  /* 0x0000000500007c02 */ /* 0x000fce0008000f00 */
.L_x_146:
[----:B-1----:R1:W2:Y:S02]  /*8cb0*/  SYNCS.PHASECHK.TRANS64.TRYWAIT P0, [R0+URZ], R3 ;  /* 0x00000003000075a7 */ /* 0x0022a400080011ff */
[----:B--2---:R-:W-:Y:S05]  /*8cc0*/  @!P0 NANOSLEEP.SYNCS 0x989680 ;  /* 0x009896800000895d */ /* 0x004fea0003900000 */
[----:B------:R-:W2:Y:S02]  /*8cd0*/  @!P0 SYNCS.PHASECHK.TRANS64 P0, [R0+URZ], R3 ;  /* 0x00000003000085a7 */ /* 0x000ea400080010ff */
[----:B--2---:R-:W-:Y:S05]  /*8ce0*/  @!P0 BRA `(.L_x_146) ;  /* 0xfffffffc00f08947 */ /* 0x004fea000383ffff */
[----:B------:R-:W-:Y:S05]  /*8cf0*/  BRA `(.L_x_147) ;  /* 0xffffffa400407947 */ /* 0x000fea000383ffff */
.L_x_46:
[----:B------:R-:W-:-:S07]  /*8d00*/  MOV R0, UR5 ;  /* 0x0000000500007c02 */ /* 0x000fce0008000f00 */
.L_x_148:
[----:B-1----:R1:W2:Y:S02]  /*8d10*/  SYNCS.PHASECHK.TRANS64.TRYWAIT P0, [R0+URZ], R3 ;  /* 0x00000003000075a7 */ /* 0x0022a400080011ff */
[----:B--2---:R-:W-:Y:S05]  /*8d20*/  @!P0 NANOSLEEP.SYNCS 0x989680 ;  /* 0x009896800000895d */ /* 0x004fea0003900000 */
[----:B------:R-:W2:Y:S02]  /*8d30*/  @!P0 SYNCS.PHASECHK.TRANS64 P0, [R0+URZ], R3 ;  /* 0x00000003000085a7 */ /* 0x000ea400080010ff */
[----:B--2---:R-:W-:Y:S05]  /*8d40*/  @!P0 BRA `(.L_x_148) ;  /* 0xfffffffc00f08947 */ /* 0x004fea000383ffff */
[----:B------:R-:W-:Y:S05]  /*8d50*/  BRA `(.L_x_149) ;  /* 0xffffffa400507947 */ /* 0x000fea000383ffff */
.L_x_47:
[----:B------:R-:W-:-:S07]  /*8d60*/  MOV R0, UR5 ;  /* 0x0000000500007c02 */ /* 0x000fce0008000f00 */
.L_x_150:
[----:B-1----:R1:W2:Y:S02]  /*8d70*/  SYNCS.PHASECHK.TRANS64.TRYWAIT P0, [R0+URZ], R3 ;  /* 0x00000003000075a7 */ /* 0x0022a400080011ff */
[----:B--2---:R-:W-:Y:S05]  /*8d80*/  @!P0 NANOSLEEP.SYNCS 0x989680 ;  /* 0x009896800000895d */ /* 0x004fea0003900000 */
[----:B------:R-:W2:Y:S02]  /*8d90*/  @!P0 SYNCS.PHASECHK.TRANS64 P0, [R0+URZ], R3 ;  /* 0x00000003000085a7 */ /* 0x000ea400080010ff */
[----:B--2---:R-:W-:Y:S05]  /*8da0*/  @!P0 BRA `(.L_x_150) ;  /* 0xfffffffc00f08947 */ /* 0x004fea000383ffff */
[----:B------:R-:W-:Y:S05]  /*8db0*/  BRA `(.L_x_151) ;  /* 0xffffffa400607947 */ /* 0x000fea000383ffff */
.L_x_48:
[----:B------:R-:W-:-:S07]  /*8dc0*/  MOV R0, UR5 ;  /* 0x0000000500007c02 */ /* 0x000fce0008000f00 */
.L_x_152:
[----:B-1----:R1:W2:Y:S02]  /*8dd0*/  SYNCS.PHASECHK.TRANS64.TRYWAIT P0, [R0+URZ], R3 ;  /* 0x00000003000075a7 */ /* 0x0022a400080011ff */
[----:B--2---:R-:W-:Y:S05]  /*8de0*/  @!P0 NANOSLEEP.SYNCS 0x989680 ;  /* 0x009896800000895d */ /* 0x004fea0003900000 */
[----:B------:R-:W2:Y:S02]  /*8df0*/  @!P0 SYNCS.PHASECHK.TRANS64 P0, [R0+URZ], R3 ;  /* 0x00000003000085a7 */ /* 0x000ea400080010ff */
[----:B--2---:R-:W-:Y:S05]  /*8e00*/  @!P0 BRA `(.L_x_152) ;  /* 0xfffffffc00f08947 */ /* 0x004fea000383ffff */
[----:B------:R-:W-:Y:S05]  /*8e10*/  BRA `(.L_x_153) ;  /* 0xffffffa400707947 */ /* 0x000fea000383ffff */
.L_x_51:
[----:B------:R-:W-:-:S07]  /*8e20*/  MOV R4, UR4 ;  /* 0x0000000400047c02 */ /* 0x000fce0008000f00 */
.L_x_154:
[----:B--2---:R2:W3:Y:S02]  /*8e30*/  SYNCS.PHASECHK.TRANS64.TRYWAIT P1, [R4+URZ+0x148], R7 ;  /* 0x00014807040075a7 */ /* 0x0044e400080211ff */
[----:B---3--:R-:W-:Y:S05]  /*8e40*/  @!P1 NANOSLEEP.SYNCS 0x989680 ;  /* 0x009896800000995d */ /* 0x008fea0003900000 */
[----:B------:R-:W3:Y:S02]  /*8e50*/  @!P1 SYNCS.PHASECHK.TRANS64 P1, [R4+URZ+0x148], R7 ;  /* 0x00014807040095a7 */ /* 0x000ee400080210ff */
[----:B---3--:R-:W-:Y:S05]  /*8e60*/  @!P1 BRA `(.L_x_154) ;  /* 0xfffffffc00f09947 */ /* 0x008fea000383ffff */
[----:B------:R-:W-:Y:S05]  /*8e70*/  BRA `(.L_x_155) ;  /* 0xffffffa400e07947 */ /* 0x000fea000383ffff */
.L_x_52:
[----:B--2---:R-:W-:-:S07]  /*8e80*/  MOV R4, UR4 ;  /* 0x0000000400047c02 */ /* 0x004fce0008000f00 */
.L_x_156:
[----:B--2---:R2:W3:Y:S02]  /*8e90*/  SYNCS.PHASECHK.TRANS64.TRYWAIT P1, [R4+URZ+0x140], R5 ;  /* 0x00014005040075a7 */ /* 0x0044e400080211ff */
[----:B---3--:R-:W-:Y:S05]  /*8ea0*/  @!P1 NANOSLEEP.SYNCS 0x989680 ;  /* 0x009896800000995d */ /* 0x008fea0003900000 */
[----:B------:R-:W3:Y:S02]  /*8eb0*/  @!P1 SYNCS.PHASECHK.TRANS64 P1, [R4+URZ+0x140], R5 ;  /* 0x00014005040095a7 */ /* 0x000ee400080210ff */
[----:B---3--:R-:W-:Y:S05]  /*8ec0*/  @!P1 BRA `(.L_x_156) ;  /* 0xfffffffc00f09947 */ /* 0x008fea000383ffff */
[----:B------:R-:W-:Y:S05]  /*8ed0*/  BRA `(.L_x_157) ;  /* 0xffffffa400e87947 */ /* 0x000fea000383ffff */
.L_x_60:
[----:B------:R-:W-:-:S07]  /*8ee0*/  MOV R0, UR18 ;  /* 0x0000001200007c02 */ /* 0x000fce0008000f00 */
.L_x_158:
[----:B-1----:R1:W2:Y:S02]  /*8ef0*/  SYNCS.PHASECHK.TRANS64.TRYWAIT P0, [R0+URZ+0x140], R5 ;  /* 0x00014005000075a7 */ /* 0x0022a400080011ff */
[----:B--2---:R-:W-:Y:S05]  /*8f00*/  @!P0 NANOSLEEP.SYNCS 0x989680 ;  /* 0x009896800000895d */ /* 0x004fea0003900000 */
[----:B------:R-:W2:Y:S02]  /*8f10*/  @!P0 SYNCS.PHASECHK.TRANS64 P0, [R0+URZ+0x140], R5 ;  /* 0x00014005000085a7 */ /* 0x000ea400080010ff */
[----:B--2---:R-:W-:Y:S05]  /*8f20*/  @!P0 BRA `(.L_x_158) ;  /* 0xfffffffc00f08947 */ /* 0x004fea000383ffff */
[----:B------:R-:W-:Y:S05]  /*8f30*/  BRA `(.L_x_159) ;  /* 0xffffffac00607947 */ /* 0x000fea000383ffff */
.L_x_61:
[----:B------:R-:W-:-:S07]  /*8f40*/  MOV R5, UR22 ;  /* 0x0000001600057c02 */ /* 0x000fce0008000f00 */
.L_x_160:
[----:B-1----:R1:W2:Y:S02]  /*8f50*/  SYNCS.PHASECHK.TRANS64.TRYWAIT P0, [R5+URZ+0x160], R0 ;  /* 0x00016000050075a7 */ /* 0x0022a400080011ff */
[----:B--2---:R-:W-:Y:S05]  /*8f60*/  @!P0 NANOSLEEP.SYNCS 0x989680 ;  /* 0x009896800000895d */ /* 0x004fea0003900000 */
[----:B------:R-:W2:Y:S02]  /*8f70*/  @!P0 SYNCS.PHASECHK.TRANS64 P0, [R5+URZ+0x160], R0 ;  /* 0x00016000050085a7 */ /* 0x000ea400080010ff */
[----:B--2---:R-:W-:Y:S05]  /*8f80*/  @!P0 BRA `(.L_x_160) ;  /* 0xfffffffc00f08947 */ /* 0x004fea000383ffff */
[----:B------:R-:W-:Y:S05]  /*8f90*/  BRA `(.L_x_161) ;  /* 0xffffffac007c7947 */ /* 0x000fea000383ffff */
.L_x_64:
[----:B-1----:R-:W-:Y:S07]  /*8fa0*/  MOV R0, UR16 ;  /* 0x0000001000007c02 */ /* 0x002fee0008000f00 */
.L_x_162:
[----:B-1----:R1:W2:Y:S02]  /*8fb0*/  SYNCS.PHASECHK.TRANS64.TRYWAIT P0, [R0+URZ], R5 ;  /* 0x00000005000075a7 */ /* 0x0022a400080011ff */
[----:B--2---:R-:W-:Y:S05]  /*8fc0*/  @!P0 NANOSLEEP.SYNCS 0x989680 ;  /* 0x009896800000895d */ /* 0x004fea0003900000 */
[----:B------:R-:W2:Y:S02]  /*8fd0*/  @!P0 SYNCS.PHASECHK.TRANS64 P0, [R0+URZ], R5 ;  /* 0x00000005000085a7 */ /* 0x000ea400080010ff */
[----:B--2---:R-:W-:Y:S05]  /*8fe0*/  @!P0 BRA `(.L_x_162) ;  /* 0xfffffffc00f08947 */ /* 0x004fea000383ffff */
[----:B------:R-:W-:Y:S05]  /*8ff0*/  BRA `(.L_x_63) ;  /* 0xffffffac00a07947 */ /* 0x000fea000383ffff */
.L_x_67:
[----:B------:R-:W-:-:S07]  /*9000*/  MOV R0, UR4 ;  /* 0x0000000400007c02 */ /* 0x000fce0008000f00 */
.L_x_163:
[----:B-1----:R1:W3:Y:S02]  /*9010*/  SYNCS.PHASECHK.TRANS64.TRYWAIT P0, [R0+URZ], R3 ;  /* 0x00000003000075a7 */ /* 0x0022e400080011ff */
[----:B---3--:R-:W-:Y:S05]  /*9020*/  @!P0 NANOSLEEP.SYNCS 0x989680 ;  /* 0x009896800000895d */ /* 0x008fea0003900000 */
[----:B------:R-:W3:Y:S02]  /*9030*/  @!P0 SYNCS.PHASECHK.TRANS64 P0, [R0+URZ], R3 ;  /* 0x00000003000085a7 */ /* 0x000ee400080010ff */
[----:B---3--:R-:W-:Y:S05]  /*9040*/  @!P0 BRA `(.L_x_163) ;  /* 0xfffffffc00f08947 */ /* 0x008fea000383ffff */
[----:B------:R-:W-:Y:S05]  /*9050*/  BRA `(.L_x_164) ;  /* 0xffffffb0006c7947 */ /* 0x000fea000383ffff */
.L_x_68:
[----:B------:R-:W-:-:S07]  /*9060*/  MOV R0, UR4 ;  /* 0x0000000400007c02 */ /* 0x000fce0008000f00 */
.L_x_165:
[----:B-1----:R1:W2:Y:S02]  /*9070*/  SYNCS.PHASECHK.TRANS64.TRYWAIT P0, [R0+URZ], R3 ;  /* 0x00000003000075a7 */ /* 0x0022a400080011ff */
[----:B--2---:R-:W-:Y:S05]  /*9080*/  @!P0 NANOSLEEP.SYNCS 0x989680 ;  /* 0x009896800000895d */ /* 0x004fea0003900000 */
[----:B------:R-:W2:Y:S02]  /*9090*/  @!P0 SYNCS.PHASECHK.TRANS64 P0, [R0+URZ], R3 ;  /* 0x00000003000085a7 */ /* 0x000ea400080010ff */
[----:B--2---:R-:W-:Y:S05]  /*90a0*/  @!P0 BRA `(.L_x_165) ;  /* 0xfffffffc00f08947 */ /* 0x004fea000383ffff */
[----:B------:R-:W-:Y:S05]  /*90b0*/  BRA `(.L_x_166) ;  /* 0xffffffb000787947 */ /* 0x000fea000383ffff */
.L_x_73:
[----:B------:R-:W-:Y:S07]  /*90c0*/  MOV R0, UR24 ;  /* 0x0000001800007c02 */ /* 0x000fee0008000f00 */
.L_x_167:
[----:B--2---:R2:W4:Y:S02]  /*90d0*/  SYNCS.PHASECHK.TRANS64.TRYWAIT P0, [R0+URZ+0x140], R5 ;  /* 0x00014005000075a7 */ /* 0x00452400080011ff */
[----:B----4-:R-:W-:Y:S05]  /*90e0*/  @!P0 NANOSLEEP.SYNCS 0x989680 ;  /* 0x009896800000895d */ /* 0x010fea0003900000 */
[----:B------:R-:W4:Y:S02]  /*90f0*/  @!P0 SYNCS.PHASECHK.TRANS64 P0, [R0+URZ+0x140], R5 ;  /* 0x00014005000085a7 */ /* 0x000f2400080010ff */
[----:B----4-:R-:W-:Y:S05]  /*9100*/  @!P0 BRA `(.L_x_167) ;  /* 0xfffffffc00f08947 */ /* 0x010fea000383ffff */
[----:B------:R-:W-:Y:S05]  /*9110*/  BRA `(.L_x_168) ;  /* 0xffffffb400b47947 */ /* 0x000fea000383ffff */
.L_x_76:
[----:B------:R-:W-:Y:S07]  /*9120*/  MOV R0, UR24 ;  /* 0x0000001800007c02 */ /* 0x000fee0008000f00 */
.L_x_169:
[----:B--2---:R2:W4:Y:S02]  /*9130*/  SYNCS.PHASECHK.TRANS64.TRYWAIT P3, [R0+URZ+0x138], R15 ;  /* 0x0001380f000075a7 */ /* 0x00452400080611ff */
[----:B----4-:R-:W-:Y:S05]  /*9140*/  @!P3 NANOSLEEP.SYNCS 0x989680 ;  /* 0x009896800000b95d */ /* 0x010fea0003900000 */
[----:B------:R-:W4:Y:S02]  /*9150*/  @!P3 SYNCS.PHASECHK.TRANS64 P3, [R0+URZ+0x138], R15 ;  /* 0x0001380f0000b5a7 */ /* 0x000f2400080610ff */
[----:B----4-:R-:W-:Y:S05]  /*9160*/  @!P3 BRA `(.L_x_169) ;  /* 0xfffffffc00f0b947 */ /* 0x010fea000383ffff */
[----:B------:R-:W-:Y:S05]  /*9170*/  BRA `(.L_x_75) ;  /* 0xffffffbc00107947 */ /* 0x000fea000383ffff */
.L_x_79:
[----:B------:R-:W-:Y:S07]  /*9180*/  MOV R8, UR7 ;  /* 0x0000000700087c02 */ /* 0x000fee0008000f00 */
.L_x_170:
[----:B-1----:R1:W2:Y:S02]  /*9190*/  SYNCS.PHASECHK.TRANS64.TRYWAIT P1, [R8+URZ+0x118], R15 ;  /* 0x0001180f080075a7 */ /* 0x0022a400080211ff */
[----:B--2---:R-:W-:Y:S05]  /*91a0*/  @!P1 NANOSLEEP.SYNCS 0x989680 ;  /* 0x009896800000995d */ /* 0x004fea0003900000 */
[----:B------:R-:W2:Y:S02]  /*91b0*/  @!P1 SYNCS.PHASECHK.TRANS64 P1, [R8+URZ+0x118], R15 ;  /* 0x0001180f080095a7 */ /* 0x000ea400080210ff */
[----:B--2---:R-:W-:Y:S05]  /*91c0*/  @!P1 BRA `(.L_x_170) ;  /* 0xfffffffc00f09947 */ /* 0x004fea000383ffff */
[----:B------:R-:W-:Y:S05]  /*91d0*/  BRA `(.L_x_171) ;  /* 0xffffffbc00c47947 */ /* 0x000fea000383ffff */
.L_x_80:
[----:B------:R-:W-:Y:S07]  /*91e0*/  MOV R5, UR4 ;  /* 0x0000000400057c02 */ /* 0x000fee0008000f00 */
.L_x_172:
[----:B-1----:R1:W2:Y:S02]  /*91f0*/  SYNCS.PHASECHK.TRANS64.TRYWAIT P0, [R5+URZ+0x118], R14 ;  /* 0x0001180e050075a7 */ /* 0x0022a400080011ff */
[----:B--2---:R-:W-:Y:S05]  /*9200*/  @!P0 NANOSLEEP.SYNCS 0x989680 ;  /* 0x009896800000895d */ /* 0x004fea0003900000 */
[----:B------:R-:W2:Y:S02]  /*9210*/  @!P0 SYNCS.PHASECHK.TRANS64 P0, [R5+URZ+0x118], R14 ;  /* 0x0001180e050085a7 */ /* 0x000ea400080010ff */
[----:B--2---:R-:W-:Y:S05]  /*9220*/  @!P0 BRA `(.L_x_172) ;  /* 0xfffffffc00f08947 */ /* 0x004fea000383ffff */
[----:B------:R-:W-:Y:S05]  /*9230*/  BRA `(.L_x_173) ;  /* 0xffffffc000307947 */ /* 0x000fea000383ffff */
.L_x_82:
[----:B------:R-:W-:-:S07]  /*9240*/  MOV R0, UR4 ;  /* 0x0000000400007c02 */ /* 0x000fce0008000f00 */
.L_x_174:
[----:B-1----:R1:W4:Y:S02]  /*9250*/  SYNCS.PHASECHK.TRANS64.TRYWAIT P0, [R0+URZ], R3 ;  /* 0x00000003000075a7 */ /* 0x00232400080011ff */
[----:B----4-:R-:W-:Y:S05]  /*9260*/  @!P0 NANOSLEEP.SYNCS 0x989680 ;  /* 0x009896800000895d */ /* 0x010fea0003900000 */
[----:B------:R-:W4:Y:S02]  /*9270*/  @!P0 SYNCS.PHASECHK.TRANS64 P0, [R0+URZ], R3 ;  /* 0x00000003000085a7 */ /* 0x000f2400080010ff */
[----:B----4-:R-:W-:Y:S05]  /*9280*/  @!P0 BRA `(.L_x_174) ;  /* 0xfffffffc00f08947 */ /* 0x010fea000383ffff */
[----:B------:R-:W-:Y:S05]  /*9290*/  BRA `(.L_x_175) ;  /* 0xffffffc000b87947 */ /* 0x000fea000383ffff */
.L_x_83:
[----:B-1----:R1:W4:Y:S02]  /*92a0*/  SYNCS.PHASECHK.TRANS64.TRYWAIT P0, [R2+URZ], R3 ;  /* 0x00000003020075a7 */ /* 0x00232400080011ff */
[----:B----4-:R-:W-:Y:S05]  /*92b0*/  @!P0 NANOSLEEP.SYNCS 0x989680 ;  /* 0x009896800000895d */ /* 0x010fea0003900000 */
[----:B------:R-:W4:Y:S02]  /*92c0*/  @!P0 SYNCS.PHASECHK.TRANS64 P0, [R2+URZ], R3 ;  /* 0x00000003020085a7 */ /* 0x000f2400080010ff */
[----:B----4-:R-:W-:Y:S05]  /*92d0*/  @!P0 BRA `(.L_x_83) ;  /* 0xfffffffc00f08947 */ /* 0x010fea000383ffff */
[----:B------:R-:W-:Y:S05]  /*92e0*/  BRA `(.L_x_176) ;  /* 0xffffffc000e47947 */ /* 0x000fea000383ffff */
.L_x_85:
[----:B------:R-:W-:Y:S07]  /*92f0*/  MOV R0, UR49 ;  /* 0x0000003100007c02 */ /* 0x000fee0008000f00 */
.L_x_177:
[----:B-1----:R1:W2:Y:S02]  /*9300*/  SYNCS.PHASECHK.TRANS64.TRYWAIT P0, [R0+URZ+0x140], R3 ;  /* 0x00014003000075a7 */ /* 0x0022a400080011ff */
[----:B--2---:R-:W-:Y:S05]  /*9310*/  @!P0 NANOSLEEP.SYNCS 0x989680 ;  /* 0x009896800000895d */ /* 0x004fea0003900000 */
[----:B------:R-:W2:Y:S02]  /*9320*/  @!P0 SYNCS.PHASECHK.TRANS64 P0, [R0+URZ+0x140], R3 ;  /* 0x00014003000085a7 */ /* 0x000ea400080010ff */
[----:B--2---:R-:W-:Y:S05]  /*9330*/  @!P0 BRA `(.L_x_177) ;  /* 0xfffffffc00f08947 */ /* 0x004fea000383ffff */
[----:B------:R-:W-:Y:S05]  /*9340*/  BRA `(.L_x_178) ;  /* 0xffffffc400c87947 */ /* 0x000fea000383ffff */
.L_x_95:
[----:B-1----:R1:W2:Y:S02]  /*9350*/  SYNCS.PHASECHK.TRANS64.TRYWAIT P1, [R0+URZ+0x100], R5 ;  /* 0x00010005000075a7 */ /* 0x0022a400080211ff */
[----:B--2---:R-:W-:Y:S05]  /*9360*/  @!P1 NANOSLEEP.SYNCS 0x989680 ;  /* 0x009896800000995d */ /* 0x004fea0003900000 */
[----:B------:R-:W2:Y:S02]  /*9370*/  @!P1 SYNCS.PHASECHK.TRANS64 P1, [R0+URZ+0x100], R5 ;  /* 0x00010005000095a7 */ /* 0x000ea400080210ff */
[----:B--2---:R-:W-:Y:S05]  /*9380*/  @!P1 BRA `(.L_x_95) ;  /* 0xfffffffc00f09947 */ /* 0x004fea000383ffff */
[----:B------:R-:W-:Y:S05]  /*9390*/  BRA `(.L_x_94) ;  /* 0xffffffd400a87947 */ /* 0x000fea000383ffff */
.L_x_97:
[----:B-1----:R1:W3:Y:S02]  /*93a0*/  SYNCS.PHASECHK.TRANS64.TRYWAIT P0, [R102+URZ+0x150], R3 ;  /* 0x00015003660075a7 */ /* 0x0022e400080011ff */
[----:B---3--:R-:W-:Y:S05]  /*93b0*/  @!P0 NANOSLEEP.SYNCS 0x989680 ;  /* 0x009896800000895d */ /* 0x008fea0003900000 */
[----:B------:R-:W3:Y:S02]  /*93c0*/  @!P0 SYNCS.PHASECHK.TRANS64 P0, [R102+URZ+0x150], R3 ;  /* 0x00015003660085a7 */ /* 0x000ee400080010ff */
[----:B---3--:R-:W-:Y:S05]  /*93d0*/  @!P0 BRA `(.L_x_97) ;  /* 0xfffffffc00f08947 */ /* 0x008fea000383ffff */
[----:B------:R-:W-:Y:S05]  /*93e0*/  BRA `(.L_x_96) ;  /* 0xffffffd400e07947 */ /* 0x000fea000383ffff */
.L_x_108:
[----:B--2---:R2:W3:Y:S02]  /*93f0*/  SYNCS.PHASECHK.TRANS64.TRYWAIT P0, [R3+URZ+0x100], R4 ;  /* 0x00010004030075a7 */ /* 0x0044e400080011ff */
[----:B---3--:R-:W-:Y:S05]  /*9400*/  @!P0 NANOSLEEP.SYNCS 0x989680 ;  /* 0x009896800000895d */ /* 0x008fea0003900000 */
[----:B------:R-:W3:Y:S02]  /*9410*/  @!P0 SYNCS.PHASECHK.TRANS64 P0, [R3+URZ+0x100], R4 ;  /* 0x00010004030085a7 */ /* 0x000ee400080010ff */
[----:B---3--:R-:W-:Y:S05]  /*9420*/  @!P0 BRA `(.L_x_108) ;  /* 0xfffffffc00f08947 */ /* 0x008fea000383ffff */
[----:B------:R-:W-:Y:S05]  /*9430*/  BRA `(.L_x_107) ;  /* 0xffffffe000e47947 */ /* 0x000fea000383ffff */
        .weak           $__internal_0_$__cuda_sm10x_tcgen05_guardrail_trap_col_being_dealloced_not_returned_by_alloc
        .type           $__internal_0_$__cuda_sm10x_tcgen05_guardrail_trap_col_being_dealloced_not_returned_by_alloc,@function
        .size           $__internal_0_$__cuda_sm10x_tcgen05_guardrail_trap_col_being_dealloced_not_returned_by_alloc,($__internal_1_$__cuda_sm10x_tcgen05_guardrail_trap_phase_invalid_during_alloc - $__internal_0_$__cuda_sm10x_tcgen05_guardrail_trap_col_being_dealloced_not_returned_by_alloc)
$__internal_0_$__cuda_sm10x_tcgen05_guardrail_trap_col_being_dealloced_not_returned_by_alloc:
[----:B------:R-:W-:Y:S05]  /*9440*/  BPT.TRAP 0x1 ;  /* 0x000000040000795c */ /* 0x000fea0000300000 */
[----:B------:R-:W-:-:S04]  /*9450*/  MOV R3, 0x0 ;  /* 0x0000000000037802 */ /* 0x000fc80000000f00 */
[----:B------:R-:W-:Y:S05]  /*9460*/  RET.REL.NODEC R2 `(_ZN7cutlass13device_kernelINS_4conv6kernel13ConvUniversalINS1_16ConvProblemShapeILNS1_8OperatorE1ELi3EEENS1_10collective14CollectiveConvINS1_47MainloopSm100TmaUmmaWarpSpecializedImplicitGemmILS5_1ELi16ELi3ELi1ELi2EN4cute5tupleIJNSA_1CILi1EEESD_SD_EEEEENSB_IJNSC_ILi128EEENSC_ILi64EEENSB_IJNSC_ILi32EEEEEEEEENS_6half_tESL_NSA_8TiledMMAINSA_8MMA_AtomIJNSA_20SM100_MMA_F16BF16_SSISL_SL_fLi128ELi64ELNSA_4UMMA5MajorE0ELSQ_1ELNSP_7ScaleInE0ELSR_0EEEEEENSA_6LayoutISE_NSB_IJNSC_ILi0EEESV_SV_EEEEENSB_IJNSA_10UnderscoreESY_SY_EEEEENS7_6detail27Sm100ImplicitGemmTileTraitsINSA_20SM90_TMA_LOAD_IM2COLENSA_14ComposedLayoutINSA_7SwizzleILi2ELi4ELi3EEENSA_18smem_ptr_flag_bitsILi16EEENSU_INSB_IJNSC_ILi8EEESI_EEENSB_IJSI_SD_EEEEEEEvEENS12_INSA_13SM90_TMA_LOADENS14_INS15_ILi3ELi4ELi3EEES18_NSU_INSB_IJSH_S19_EEENSB_IJSD_SH_EEEEEEEvEEEENS_8epilogue10collective18CollectiveEpilogueINS1N_23Sm100TmaWarpSpecializedILi3ELi2ELi32ELb1ELb0EEEJSK_NSB_IJNSU_ISG_SD_EENSU_ISI_SD_EEEEESL_NSB_IJNSB_IJllllEEESD_SV_EEESL_S1W_NS1N_6fusion15FusionCallbacksIS1R_NS1X_17LinearCombinationISL_fSL_fLNS_15FloatRoundStyleE2EEESK_S1U_JEEENSA_5SM1004TMEM4LOAD26SM100_TMEM_LOAD_32dp32b32xES13_S1D_NSA_39AutoVectorizingCopyWithAssumedAlignmentILi128EEENSA_21SM90_TMA_STORE_IM2COLES1D_S28_S28_EEEvvEEEEvNT_6ParamsE) ;  /* 0xffffff6802e47950 */ /* 0x000fea0003c3ffff */
        .weak           $__internal_1_$__cuda_sm10x_tcgen05_guardrail_trap_phase_invalid_during_alloc
        .type           $__internal_1_$__cuda_sm10x_tcgen05_guardrail_trap_phase_invalid_during_alloc,@function
        .size           $__internal_1_$__cuda_sm10x_tcgen05_guardrail_trap_phase_invalid_during_alloc,($__internal_2_$__cuda_sm10x_tcgen05_guardrail_trap_unallocated_columns_being_dealloced - $__internal_1_$__cuda_sm10x_tcgen05_guardrail_trap_phase_invalid_during_alloc)
$__internal_1_$__cuda_sm10x_tcgen05_guardrail_trap_phase_invalid_during_alloc:
[----:B------:R-:W-:Y:S05]  /*9470*/  BPT.TRAP 0x1 ;  /* 0x000000040000795c */ /* 0x000fea0000300000 */
[----:B------:R-:W-:-:S04]  /*9480*/  HFMA2 R3, -RZ, RZ, 0, 0 ;  /* 0x00000000ff037431 */ /* 0x000fc800000001ff */
[----:B------:R-:W-:Y:S05]  /*9490*/  RET.REL.NODEC R2 `(_ZN7cutlass13device_kernelINS_4conv6kernel13ConvUniversalINS1_16ConvProblemShapeILNS1_8OperatorE1ELi3EEENS1_10collective14CollectiveConvINS1_47MainloopSm100TmaUmmaWarpSpecializedImplicitGemmILS5_1ELi16ELi3ELi1ELi2EN4cute5tupleIJNSA_1CILi1EEESD_SD_EEEEENSB_IJNSC_ILi128EEENSC_ILi64EEENSB_IJNSC_ILi32EEEEEEEEENS_6half_tESL_NSA_8TiledMMAINSA_8MMA_AtomIJNSA_20SM100_MMA_F16BF16_SSISL_SL_fLi128ELi64ELNSA_4UMMA5MajorE0ELSQ_1ELNSP_7ScaleInE0ELSR_0EEEEEENSA_6LayoutISE_NSB_IJNSC_ILi0EEESV_SV_EEEEENSB_IJNSA_10UnderscoreESY_SY_EEEEENS7_6detail27Sm100ImplicitGemmTileTraitsINSA_20SM90_TMA_LOAD_IM2COLENSA_14ComposedLayoutINSA_7SwizzleILi2ELi4ELi3EEENSA_18smem_ptr_flag_bitsILi16EEENSU_INSB_IJNSC_ILi8EEESI_EEENSB_IJSI_SD_EEEEEEEvEENS12_INSA_13SM90_TMA_LOADENS14_INS15_ILi3ELi4ELi3EEES18_NSU_INSB_IJSH_S19_EEENSB_IJSD_SH_EEEEEEEvEEEENS_8epilogue10collective18CollectiveEpilogueINS1N_23Sm100TmaWarpSpecializedILi3ELi2ELi32ELb1ELb0EEEJSK_NSB_IJNSU_ISG_SD_EENSU_ISI_SD_EEEEESL_NSB_IJNSB_IJllllEEESD_SV_EEESL_S1W_NS1N_6fusion15FusionCallbacksIS1R_NS1X_17LinearCombinationISL_fSL_fLNS_15FloatRoundStyleE2EEESK_S1U_JEEENSA_5SM1004TMEM4LOAD26SM100_TMEM_LOAD_32dp32b32xES13_S1D_NSA_39AutoVectorizingCopyWithAssumedAlignmentILi128EEENSA_21SM90_TMA_STORE_IM2COLES1D_S28_S28_EEEvvEEEEvNT_6ParamsE) ;  /* 0xffffff6802d87950 */ /* 0x000fea0003c3ffff */
        .weak           $__internal_2_$__cuda_sm10x_tcgen05_guardrail_trap_unallocated_columns_being_dealloced
        .type           $__internal_2_$__cuda_sm10x_tcgen05_guardrail_trap_unallocated_columns_being_dealloced,@function
        .size           $__internal_2_$__cuda_sm10x_tcgen05_guardrail_trap_unallocated_columns_being_dealloced,(.L_x_180 - $__internal_2_$__cuda_sm10x_tcgen05_guardrail_trap_unallocated_columns_being_dealloced)
$__internal_2_$__cuda_sm10x_tcgen05_guardrail_trap_unallocated_columns_being_dealloced:
[----:B------:R-:W-:Y:S05]  /*94a0*/  BPT.TRAP 0x1 ;  /* 0x000000040000795c */ /* 0x000fea0000300000 */
[----:B------:R-:W-:-:S04]  /*94b0*/  MOV R3, 0x0 ;  /* 0x0000000000037802 */ /* 0x000fc80000000f00 */
[----:B------:R-:W-:Y:S05]  /*94c0*/  RET.REL.NODEC R2 `(_ZN7cutlass13device_kernelINS_4conv6kernel13ConvUniversalINS1_16ConvProblemShapeILNS1_8OperatorE1ELi3EEENS1_10collective14CollectiveConvINS1_47MainloopSm100TmaUmmaWarpSpecializedImplicitGemmILS5_1ELi16ELi3ELi1ELi2EN4cute5tupleIJNSA_1CILi1EEESD_SD_EEEEENSB_IJNSC_ILi128EEENSC_ILi64EEENSB_IJNSC_ILi32EEEEEEEEENS_6half_tESL_NSA_8TiledMMAINSA_8MMA_AtomIJNSA_20SM100_MMA_F16BF16_SSISL_SL_fLi128ELi64ELNSA_4UMMA5MajorE0ELSQ_1ELNSP_7ScaleInE0ELSR_0EEEEEENSA_6LayoutISE_NSB_IJNSC_ILi0EEESV_SV_EEEEENSB_IJNSA_10UnderscoreESY_SY_EEEEENS7_6detail27Sm100ImplicitGemmTileTraitsINSA_20SM90_TMA_LOAD_IM2COLENSA_14ComposedLayoutINSA_7SwizzleILi2ELi4ELi3EEENSA_18smem_ptr_flag_bitsILi16EEENSU_INSB_IJNSC_ILi8EEESI_EEENSB_IJSI_SD_EEEEEEEvEENS12_INSA_13SM90_TMA_LOADENS14_INS15_ILi3ELi4ELi3EEES18_NSU_INSB_IJSH_S19_EEENSB_IJSD_SH_EEEEEEEvEEEENS_8epilogue10collective18CollectiveEpilogueINS1N_23Sm100TmaWarpSpecializedILi3ELi2ELi32ELb1ELb0EEEJSK_NSB_IJNSU_ISG_SD_EENSU_ISI_SD_EEEEESL_NSB_IJNSB_IJllllEEESD_SV_EEESL_S1W_NS1N_6fusion15FusionCallbacksIS1R_NS1X_17LinearCombinationISL_fSL_fLNS_15FloatRoundStyleE2EEESK_S1U_JEEENSA_5SM1004TMEM4LOAD26SM100_TMEM_LOAD_32dp32b32xES13_S1D_NSA_39AutoVectorizingCopyWithAssumedAlignmentILi128EEENSA_21SM90_TMA_STORE_IM2COLES1D_S28_S28_EEEvvEEEEvNT_6ParamsE) ;  /* 0xffffff6802cc7950 */ /* 0x000fea0003c3ffff */
.L_x_179:
[----:B------:R-:W-:-:S00]  /*94d0*/  BRA `(.L_x_179) ;  /* 0xfffffffc00fc7947 */ /* 0x000fc0000383ffff */
[----:B------:R-:W-:-:S00]  /*94e0*/  NOP ;  /* 0x0000000000007918 */ /* 0x000fc00000000000 */
        /* <DEDUP_REMOVED lines=9> */
.L_x_180:


//--------------------- .nv.global.init           --------------------------
	.section	.nv.global.init,"aw",@progbits
.nv.global.init:
	.type		$str$29,@object
	.size		$str$29,($str$30 - $str$29)
$str$29:
        /*0000*/ 	.byte	0x28, 0x61, 0x64, 0x64, 0x72, 0x65, 0x73, 0x73, 0x20, 0x26, 0x20, 0x6d, 0x61, 0x73, 0x6b, 0x29
        /*0010*/ 	.byte	0x20, 0x3d, 0x3d, 0x20, 0x30, 0x00
	.type		$str$30,@object
	.size		$str$30,($str$28 - $str$30)
$str$30:
        /*0016*/ 	.byte	0x2f, 0x74, 0x6d, 0x70, 0x2f, 0x63, 0x75, 0x74, 0x6c, 0x61, 0x73, 0x73, 0x5f, 0x73, 0x77, 0x65
        /*0026*/ 	.byte	0x65, 0x70, 0x5f, 0x73, 0x72, 0x63, 0x2f, 0x69, 0x6e, 0x63, 0x6c, 0x75, 0x64, 0x65, 0x2f, 0x63
        /*0036*/ 	.byte	0x75, 0x74, 0x65, 0x2f, 0x70, 0x6f, 0x69, 0x6e, 0x74, 0x65, 0x72, 0x5f, 0x66, 0x6c, 0x61, 0x67
        /*0046*/ 	.byte	0x67, 0x65, 0x64, 0x2e, 0x68, 0x70, 0x70, 0x00
	.type		$str$28,@object
	.size		$str$28,($str$27 - $str$28)
$str$28:
        /*004e*/ 	.byte	0x2f, 0x74, 0x6d, 0x70, 0x2f, 0x63, 0x75, 0x74, 0x6c, 0x61, 0x73, 0x73, 0x5f, 0x73, 0x77, 0x65
        /*005e*/ 	.byte	0x65, 0x70, 0x5f, 0x73, 0x72, 0x63, 0x2f, 0x69, 0x6e, 0x63, 0x6c, 0x75, 0x64, 0x65, 0x2f, 0x63
        /*006e*/ 	.byte	0x75, 0x74, 0x65, 0x2f, 0x61, 0x74, 0x6f, 0x6d, 0x2f, 0x63, 0x6f, 0x70, 0x79, 0x5f, 0x74, 0x72
        /*007e*/ 	.byte	0x61, 0x69, 0x74, 0x73, 0x5f, 0x73, 0x6d, 0x31, 0x30, 0x30, 0x2e, 0x68, 0x70, 0x70, 0x00
	.type		$str$27,@object
	.size		$str$27,(__unnamed_1 - $str$27)
$str$27:
        /*008d*/ 	.byte	0x28, 0x28, 0x75, 0x69, 0x6e, 0x74, 0x33, 0x32, 0x5f, 0x74, 0x28, 0x74, 0x68, 0x72, 0x65, 0x61
        /*009d*/ 	.byte	0x64, 0x49, 0x64, 0x78, 0x2e, 0x78, 0x29, 0x20, 0x2f, 0x20, 0x33, 0x32, 0x29, 0x20, 0x25, 0x20
        /*00ad*/ 	.byte	0x34, 0x29, 0x20, 0x3d, 0x3d, 0x20, 0x28, 0x28, 0x28, 0x74, 0x6d, 0x65, 0x6d, 0x5f, 0x61, 0x64
        /*00bd*/ 	.byte	0x64, 0x72, 0x20, 0x3e, 0x3e, 0x20, 0x31, 0x36, 0x29, 0x20, 0x2f, 0x20, 0x33, 0x32, 0x29, 0x20
        /*00cd*/ 	.byte	0x25, 0x20, 0x34, 0x29, 0x00
	.type		__unnamed_1,@object
	.size		__unnamed_1,(__unnamed_2 - __unnamed_1)
__unnamed_1:
        /*00d2*/ 	.byte	0x61, 0x75, 0x74, 0x6f, 0x20, 0x63, 0x75, 0x74, 0x65, 0x3a, 0x3a, 0x61, 0x73, 0x5f, 0x70, 0x6f
        /* <DEDUP_REMOVED lines=24> */
        /*0262*/ 	.byte	0x3e, 0x3e, 0x3e, 0x3e, 0x5d, 0x00
	.type		__unnamed_2,@object
	.size		__unnamed_2,(.L_2 - __unnamed_2)
__unnamed_2:
        /* <DEDUP_REMOVED lines=42> */
        /*0508*/ 	.byte	0x3e, 0x3e, 0x5d, 0x00
.L_2:


//--------------------- .nv.shared._ZN7cutlass13device_kernelINS_4conv6kernel13ConvUniversalINS1_16ConvProblemShapeILNS1_8OperatorE1ELi3EEENS1_10collective14CollectiveConvINS1_47MainloopSm100TmaUmmaWarpSpecializedImplicitGemmILS5_1ELi16ELi3ELi1ELi2EN4cute5tupleIJNSA_1CILi1EEESD_SD_EEEEENSB_IJNSC_ILi128EEENSC_ILi64EEENSB_IJNSC_ILi32EEEEEEEEENS_6half_tESL_NSA_8TiledMMAINSA_8MMA_AtomIJNSA_20SM100_MMA_F16BF16_SSISL_SL_fLi128ELi64ELNSA_4UMMA5MajorE0ELSQ_1ELNSP_7ScaleInE0ELSR_0EEEEEENSA_6LayoutISE_NSB_IJNSC_ILi0EEESV_SV_EEEEENSB_IJNSA_10UnderscoreESY_SY_EEEEENS7_6detail27Sm100ImplicitGemmTileTraitsINSA_20SM90_TMA_LOAD_IM2COLENSA_14ComposedLayoutINSA_7SwizzleILi2ELi4ELi3EEENSA_18smem_ptr_flag_bitsILi16EEENSU_INSB_IJNSC_ILi8EEESI_EEENSB_IJSI_SD_EEEEEEEvEENS12_INSA_13SM90_TMA_LOADENS14_INS15_ILi3ELi4ELi3EEES18_NSU_INSB_IJSH_S19_EEENSB_IJSD_SH_EEEEEEEvEEEENS_8epilogue10collective18CollectiveEpilogueINS1N_23Sm100TmaWarpSpecializedILi3ELi2ELi32ELb1ELb0EEEJSK_NSB_IJNSU_ISG_SD_EENSU_ISI_SD_EEEEESL_NSB_IJNSB_IJllllEEESD_SV_EEESL_S1W_NS1N_6fusion15FusionCallbacksIS1R_NS1X_17LinearCombinationISL_fSL_fLNS_15FloatRoundStyleE2EEESK_S1U_JEEENSA_5SM1004TMEM4LOAD26SM100_TMEM_LOAD_32dp32b32xES13_S1D_NSA_39AutoVectorizingCopyWithAssumedAlignmentILi128EEENSA_21SM90_TMA_STORE_IM2COLES1D_S28_S28_EEEvvEEEEvNT_6ParamsE --------------------------
	.section	.nv.shared._ZN7cutlass13device_kernelINS_4conv6kernel13ConvUniversalINS1_16ConvProblemShapeILNS1_8OperatorE1ELi3EEENS1_10collective14CollectiveConvINS1_47MainloopSm100TmaUmmaWarpSpecializedImplicitGemmILS5_1ELi16ELi3ELi1ELi2EN4cute5tupleIJNSA_1CILi1EEESD_SD_EEEEENSB_IJNSC_ILi128EEENSC_ILi64EEENSB_IJNSC_ILi32EEEEEEEEENS_6half_tESL_NSA_8TiledMMAINSA_8MMA_AtomIJNSA_20SM100_MMA_F16BF16_SSISL_SL_fLi128ELi64ELNSA_4UMMA5MajorE0ELSQ_1ELNSP_7ScaleInE0ELSR_0EEEEEENSA_6LayoutISE_NSB_IJNSC_ILi0EEESV_SV_EEEEENSB_IJNSA_10UnderscoreESY_SY_EEEEENS7_6detail27Sm100ImplicitGemmTileTraitsINSA_20SM90_TMA_LOAD_IM2COLENSA_14ComposedLayoutINSA_7SwizzleILi2ELi4ELi3EEENSA_18smem_ptr_flag_bitsILi16EEENSU_INSB_IJNSC_ILi8EEESI_EEENSB_IJSI_SD_EEEEEEEvEENS12_INSA_13SM90_TMA_LOADENS14_INS15_ILi3ELi4ELi3EEES18_NSU_INSB_IJSH_S19_EEENSB_IJSD_SH_EEEEEEEvEEEENS_8epilogue10collective18CollectiveEpilogueINS1N_23Sm100TmaWarpSpecializedILi3ELi2ELi32ELb1ELb0EEEJSK_NSB_IJNSU_ISG_SD_EENSU_ISI_SD_EEEEESL_NSB_IJNSB_IJllllEEESD_SV_EEESL_S1W_NS1N_6fusion15FusionCallbacksIS1R_NS1X_17LinearCombinationISL_fSL_fLNS_15FloatRoundStyleE2EEESK_S1U_JEEENSA_5SM1004TMEM4LOAD26SM100_TMEM_LOAD_32dp32b32xES13_S1D_NSA_39AutoVectorizingCopyWithAssumedAlignmentILi128EEENSA_21SM90_TMA_STORE_IM2COLES1D_S28_S28_EEEvvEEEEvNT_6ParamsE,"aw",@nobits
	.sectionflags	@""
	.align	16
	.zero		1024


//--------------------- .nv.shared.reserved.0     --------------------------
	.section	.nv.shared.reserved.0,"aw",@nobits
	.weak		__nv_reservedSMEM_offset_0_alias
	.size		__nv_reservedSMEM_offset_0_alias, 0, 64
	.other		__nv_reservedSMEM_offset_0_alias,@"STO_CUDA_RESERVED_SHARED STV_DEFAULT"
__nv_reservedSMEM_offset_0_alias:
	.zero		0
.nv.shared.reserved.0:
	.zero		64
	.weak		__nv_reservedSMEM_tcgen05_partition
	.type		__nv_reservedSMEM_tcgen05_partition,@object
	.size		__nv_reservedSMEM_tcgen05_partition,(.L_0 - __nv_reservedSMEM_tcgen05_partition)
__nv_reservedSMEM_tcgen05_partition:
	.zero		32
.L_0:


//--------------------- .nv.global                --------------------------
	.section	.nv.global,"aw",@nobits
.nv.global:
	.type		_ZN39_INTERNAL_db0d4eaf_4_k_cu_ab5a278e_27324cute1_E,@object
	.size		_ZN39_INTERNAL_db0d4eaf_4_k_cu_ab5a278e_27324cute1_E,(_ZN39_INTERNAL_db0d4eaf_4_k_cu_ab5a278e_27324cuda3std3__45__cpo6cbeginE - _ZN39_INTERNAL_db0d4eaf_4_k_cu_ab5a278e_27324cute1_E)
_ZN39_INTERNAL_db0d4eaf_4_k_cu_ab5a278e_27324cute1_E:
	.zero		1
	.type		_ZN39_INTERNAL_db0d4eaf_4_k_cu_ab5a278e_27324cuda3std3__45__cpo6cbeginE,@object
	.size		_ZN39_INTERNAL_db0d4eaf_4_k_cu_ab5a278e_27324cuda3std3__45__cpo6cbeginE,(_ZN39_INTERNAL_db0d4eaf_4_k_cu_ab5a278e_27324cuda3std3__48in_placeE - _ZN39_INTERNAL_db0d4eaf_4_k_cu_ab5a278e_27324cuda3std3__45__cpo6cbeginE)
_ZN39_INTERNAL_db0d4eaf_4_k_cu_ab5a278e_27324cuda3std3__45__cpo6cbeginE:
	.zero		1
	.type		_ZN39_INTERNAL_db0d4eaf_4_k_cu_ab5a278e_27324cuda3std3__48in_placeE,@object
	.size		_ZN39_INTERNAL_db0d4eaf_4_k_cu_ab5a278e_27324cuda3std3__48in_placeE,(_ZN39_INTERNAL_db0d4eaf_4_k_cu_ab5a278e_27324cuda3std6ranges3__45__cpo9iter_moveE - _ZN39_INTERNAL_db0d4eaf_4_k_cu_ab5a278e_27324cuda3std3__48in_placeE)
_ZN39_INTERNAL_db0d4eaf_4_k_cu_ab5a278e_27324cuda3std3__48in_placeE:
	.zero		1
	.type		_ZN39_INTERNAL_db0d4eaf_4_k_cu_ab5a278e_27324cuda3std6ranges3__45__cpo9iter_moveE,@object
	.size		_ZN39_INTERNAL_db0d4eaf_4_k_cu_ab5a278e_27324cuda3std6ranges3__45__cpo9iter_moveE,(_ZN39_INTERNAL_db0d4eaf_4_k_cu_ab5a278e_27324cuda3std3__45__cpo5beginE - _ZN39_INTERNAL_db0d4eaf_4_k_cu_ab5a278e_27324cuda3std6ranges3__45__cpo9iter_moveE)
_ZN39_INTERNAL_db0d4eaf_4_k_cu_ab5a278e_27324cuda3std6ranges3__45__cpo9iter_moveE:
	.zero		1
	.type		_ZN39_INTERNAL_db0d4eaf_4_k_cu_ab5a278e_27324cuda3std3__45__cpo5beginE,@object
	.size		_ZN39_INTERNAL_db0d4eaf_4_k_cu_ab5a278e_27324cuda3std3__45__cpo5beginE,(_ZN39_INTERNAL_db0d4eaf_4_k_cu_ab5a278e_27324cuda3std3__441_GLOBAL__N__db0d4eaf_4_k_cu_ab5a278e_27326ignoreE - _ZN39_INTERNAL_db0d4eaf_4_k_cu_ab5a278e_27324cuda3std3__45__cpo5beginE)
_ZN39_INTERNAL_db0d4eaf_4_k_cu_ab5a278e_27324cuda3std3__45__cpo5beginE:
	.zero		1
	.type		_ZN39_INTERNAL_db0d4eaf_4_k_cu_ab5a278e_27324cuda3std3__441_GLOBAL__N__db0d4eaf_4_k_cu_ab5a278e_27326ignoreE,@object
	.size		_ZN39_INTERNAL_db0d4eaf_4_k_cu_ab5a278e_27324cuda3std3__441_GLOBAL__N__db0d4eaf_4_k_cu_ab5a278e_27326ignoreE,(_ZN39_INTERNAL_db0d4eaf_4_k_cu_ab5a278e_27324cute7productE - _ZN39_INTERNAL_db0d4eaf_4_k_cu_ab5a278e_27324cuda3std3__441_GLOBAL__N__db0d4eaf_4_k_cu_ab5a278e_27326ignoreE)
_ZN39_INTERNAL_db0d4eaf_4_k_cu_ab5a278e_27324cuda3std3__441_GLOBAL__N__db0d4eaf_4_k_cu_ab5a278e_27326ignoreE:
	.zero		1
	.type		_ZN39_INTERNAL_db0d4eaf_4_k_cu_ab5a278e_27324cute7productE,@object
	.size		_ZN39_INTERNAL_db0d4eaf_4_k_cu_ab5a278e_27324cute7productE,(_ZN39_INTERNAL_db0d4eaf_4_k_cu_ab5a278e_27324cuda3std3__45__cpo3endE - _ZN39_INTERNAL_db0d4eaf_4_k_cu_ab5a278e_27324cute7productE)
_ZN39_INTERNAL_db0d4eaf_4_k_cu_ab5a278e_27324cute7productE:
	.zero		1
	.type		_ZN39_INTERNAL_db0d4eaf_4_k_cu_ab5a278e_27324cuda3std3__45__cpo3endE,@object
	.size		_ZN39_INTERNAL_db0d4eaf_4_k_cu_ab5a278e_27324cuda3std3__45__cpo3endE,(_ZN39_INTERNAL_db0d4eaf_4_k_cu_ab5a278e_27324cuda3std3__419piecewise_constructE - _ZN39_INTERNAL_db0d4eaf_4_k_cu_ab5a278e_27324cuda3std3__45__cpo3endE)
_ZN39_INTERNAL_db0d4eaf_4_k_cu_ab5a278e_27324cuda3std3__45__cpo3endE:
	.zero		1
	.type		_ZN39_INTERNAL_db0d4eaf_4_k_cu_ab5a278e_27324cuda3std3__419piecewise_constructE,@object
	.size		_ZN39_INTERNAL_db0d4eaf_4_k_cu_ab5a278e_27324cuda3std3__419piecewise_constructE,(_ZN39_INTERNAL_db0d4eaf_4_k_cu_ab5a278e_27324cuda3std3__45__cpo4cendE - _ZN39_INTERNAL_db0d4eaf_4_k_cu_ab5a278e_27324cuda3std3__419piecewise_constructE)
_ZN39_INTERNAL_db0d4eaf_4_k_cu_ab5a278e_27324cuda3std3__419piecewise_constructE:
	.zero		1
	.type		_ZN39_INTERNAL_db0d4eaf_4_k_cu_ab5a278e_27324cuda3std3__45__cpo4cendE,@object
	.size		_ZN39_INTERNAL_db0d4eaf_4_k_cu_ab5a278e_27324cuda3std3__45__cpo4cendE,(_ZN39_INTERNAL_db0d4eaf_4_k_cu_ab5a278e_27324cuda3std6ranges3__45__cpo4swapE - _ZN39_INTERNAL_db0d4eaf_4_k_cu_ab5a278e_27324cuda3std3__45__cpo4cendE)
_ZN39_INTERNAL_db0d4eaf_4_k_cu_ab5a278e_27324cuda3std3__45__cpo4cendE:
	.zero		1
	.type		_ZN39_INTERNAL_db0d4eaf_4_k_cu_ab5a278e_27324cuda3std6ranges3__45__cpo4swapE,@object
	.size		_ZN39_INTERNAL_db0d4eaf_4_k_cu_ab5a278e_27324cuda3std6ranges3__45__cpo4swapE,(.L_10 - _ZN39_INTERNAL_db0d4eaf_4_k_cu_ab5a278e_27324cuda3std6ranges3__45__cpo4swapE)
_ZN39_INTERNAL_db0d4eaf_4_k_cu_ab5a278e_27324cuda3std6ranges3__45__cpo4swapE:
	.zero		1
.L_10:


//--------------------- .nv.constant0._ZN7cutlass13device_kernelINS_4conv6kernel13ConvUniversalINS1_16ConvProblemShapeILNS1_8OperatorE1ELi3EEENS1_10collective14CollectiveConvINS1_47MainloopSm100TmaUmmaWarpSpecializedImplicitGemmILS5_1ELi16ELi3ELi1ELi2EN4cute5tupleIJNSA_1CILi1EEESD_SD_EEEEENSB_IJNSC_ILi128EEENSC_ILi64EEENSB_IJNSC_ILi32EEEEEEEEENS_6half_tESL_NSA_8TiledMMAINSA_8MMA_AtomIJNSA_20SM100_MMA_F16BF16_SSISL_SL_fLi128ELi64ELNSA_4UMMA5MajorE0ELSQ_1ELNSP_7ScaleInE0ELSR_0EEEEEENSA_6LayoutISE_NSB_IJNSC_ILi0EEESV_SV_EEEEENSB_IJNSA_10UnderscoreESY_SY_EEEEENS7_6detail27Sm100ImplicitGemmTileTraitsINSA_20SM90_TMA_LOAD_IM2COLENSA_14ComposedLayoutINSA_7SwizzleILi2ELi4ELi3EEENSA_18smem_ptr_flag_bitsILi16EEENSU_INSB_IJNSC_ILi8EEESI_EEENSB_IJSI_SD_EEEEEEEvEENS12_INSA_13SM90_TMA_LOADENS14_INS15_ILi3ELi4ELi3EEES18_NSU_INSB_IJSH_S19_EEENSB_IJSD_SH_EEEEEEEvEEEENS_8epilogue10collective18CollectiveEpilogueINS1N_23Sm100TmaWarpSpecializedILi3ELi2ELi32ELb1ELb0EEEJSK_NSB_IJNSU_ISG_SD_EENSU_ISI_SD_EEEEESL_NSB_IJNSB_IJllllEEESD_SV_EEESL_S1W_NS1N_6fusion15FusionCallbacksIS1R_NS1X_17LinearCombinationISL_fSL_fLNS_15FloatRoundStyleE2EEESK_S1U_JEEENSA_5SM1004TMEM4LOAD26SM100_TMEM_LOAD_32dp32b32xES13_S1D_NSA_39AutoVectorizingCopyWithAssumedAlignmentILi128EEENSA_21SM90_TMA_STORE_IM2COLES1D_S28_S28_EEEvvEEEEvNT_6ParamsE --------------------------
	.section	.nv.constant0._ZN7cutlass13device_kernelINS_4conv6kernel13ConvUniversalINS1_16ConvProblemShapeILNS1_8OperatorE1ELi3EEENS1_10collective14CollectiveConvINS1_47MainloopSm100TmaUmmaWarpSpecializedImplicitGemmILS5_1ELi16ELi3ELi1ELi2EN4cute5tupleIJNSA_1CILi1EEESD_SD_EEEEENSB_IJNSC_ILi128EEENSC_ILi64EEENSB_IJNSC_ILi32EEEEEEEEENS_6half_tESL_NSA_8TiledMMAINSA_8MMA_AtomIJNSA_20SM100_MMA_F16BF16_SSISL_SL_fLi128ELi64ELNSA_4UMMA5MajorE0ELSQ_1ELNSP_7ScaleInE0ELSR_0EEEEEENSA_6LayoutISE_NSB_IJNSC_ILi0EEESV_SV_EEEEENSB_IJNSA_10UnderscoreESY_SY_EEEEENS7_6detail27Sm100ImplicitGemmTileTraitsINSA_20SM90_TMA_LOAD_IM2COLENSA_14ComposedLayoutINSA_7SwizzleILi2ELi4ELi3EEENSA_18smem_ptr_flag_bitsILi16EEENSU_INSB_IJNSC_ILi8EEESI_EEENSB_IJSI_SD_EEEEEEEvEENS12_INSA_13SM90_TMA_LOADENS14_INS15_ILi3ELi4ELi3EEES18_NSU_INSB_IJSH_S19_EEENSB_IJSD_SH_EEEEEEEvEEEENS_8epilogue10collective18CollectiveEpilogueINS1N_23Sm100TmaWarpSpecializedILi3ELi2ELi32ELb1ELb0EEEJSK_NSB_IJNSU_ISG_SD_EENSU_ISI_SD_EEEEESL_NSB_IJNSB_IJllllEEESD_SV_EEESL_S1W_NS1N_6fusion15FusionCallbacksIS1R_NS1X_17LinearCombinationISL_fSL_fLNS_15FloatRoundStyleE2EEESK_S1U_JEEENSA_5SM1004TMEM4LOAD26SM100_TMEM_LOAD_32dp32b32xES13_S1D_NSA_39AutoVectorizingCopyWithAssumedAlignmentILi128EEENSA_21SM90_TMA_STORE_IM2COLES1D_S28_S28_EEEvvEEEEvNT_6ParamsE,"a",@progbits
	.sectionflags	@""
	.align	4
.nv.constant0._ZN7cutlass13device_kernelINS_4conv6kernel13ConvUniversalINS1_16ConvProblemShapeILNS1_8OperatorE1ELi3EEENS1_10collective14CollectiveConvINS1_47MainloopSm100TmaUmmaWarpSpecializedImplicitGemmILS5_1ELi16ELi3ELi1ELi2EN4cute5tupleIJNSA_1CILi1EEESD_SD_EEEEENSB_IJNSC_ILi128EEENSC_ILi64EEENSB_IJNSC_ILi32EEEEEEEEENS_6half_tESL_NSA_8TiledMMAINSA_8MMA_AtomIJNSA_20SM100_MMA_F16BF16_SSISL_SL_fLi128ELi64ELNSA_4UMMA5MajorE0ELSQ_1ELNSP_7ScaleInE0ELSR_0EEEEEENSA_6LayoutISE_NSB_IJNSC_ILi0EEESV_SV_EEEEENSB_IJNSA_10UnderscoreESY_SY_EEEEENS7_6detail27Sm100ImplicitGemmTileTraitsINSA_20SM90_TMA_LOAD_IM2COLENSA_14ComposedLayoutINSA_7SwizzleILi2ELi4ELi3EEENSA_18smem_ptr_flag_bitsILi16EEENSU_INSB_IJNSC_ILi8EEESI_EEENSB_IJSI_SD_EEEEEEEvEENS12_INSA_13SM90_TMA_LOADENS14_INS15_ILi3ELi4ELi3EEES18_NSU_INSB_IJSH_S19_EEENSB_IJSD_SH_EEEEEEEvEEEENS_8epilogue10collective18CollectiveEpilogueINS1N_23Sm100TmaWarpSpecializedILi3ELi2ELi32ELb1ELb0EEEJSK_NSB_IJNSU_ISG_SD_EENSU_ISI_SD_EEEEESL_NSB_IJNSB_IJllllEEESD_SV_EEESL_S1W_NS1N_6fusion15FusionCallbacksIS1R_NS1X_17LinearCombinationISL_fSL_fLNS_15FloatRoundStyleE2EEESK_S1U_JEEENSA_5SM1004TMEM4LOAD26SM100_TMEM_LOAD_32dp32b32xES13_S1D_NSA_39AutoVectorizingCopyWithAssumedAlignmentILi128EEENSA_21SM90_TMA_STORE_IM2COLES1D_S28_S28_EEEvvEEEEvNT_6ParamsE:
	.zero		3200


//--------------------- SYMBOLS --------------------------

	.type		.nv.reservedSmem.offset0,@object
	.size		.nv.reservedSmem.offset0,0x4
	.type		.nv.reservedSmem.cap,@object
	.size		.nv.reservedSmem.cap,0x4
	.type		__assertfail,@function
